// auto-generated by cutlass_sweep.gemm — config: {"arch": "sm_90", "cluster_m": 1, "cluster_n": 1, "dtype": "fp16", "dtype_b": "fp16", "layout": "tn", "stages": 0, "tile_k": 128, "tile_m": 128, "tile_n": 128}
#include "cutlass/cutlass.h"
#include "cutlass/gemm/collective/collective_builder.hpp"
#include "cutlass/gemm/device/gemm_universal_adapter.h"
#include "cutlass/gemm/kernel/gemm_universal.hpp"
#include "cutlass/epilogue/collective/collective_builder.hpp"

using ElemA = cutlass::half_t;
using ElemB = cutlass::half_t;
using ElemCD = cutlass::half_t;
using Acc  = float;
using TileShape    = cute::Shape<cute::_128, cute::_128, cute::_128>;
using ClusterShape = cute::Shape<cute::_1, cute::_1, cute::_1>;

using CollectiveEpilogue = typename cutlass::epilogue::collective::CollectiveBuilder<
    cutlass::arch::Sm90, cutlass::arch::OpClassTensorOp,
    TileShape, ClusterShape,
    cutlass::epilogue::collective::EpilogueTileAuto,
    Acc, Acc,
    ElemCD, cutlass::layout::RowMajor, 128 / cutlass::sizeof_bits<ElemCD>::value,
    ElemCD, cutlass::layout::RowMajor, 128 / cutlass::sizeof_bits<ElemCD>::value,
    cutlass::epilogue::collective::EpilogueScheduleAuto
  >::CollectiveOp;

using CollectiveMainloop = typename cutlass::gemm::collective::CollectiveBuilder<
    cutlass::arch::Sm90, cutlass::arch::OpClassTensorOp,
    ElemA, cutlass::layout::ColumnMajor, 128 / cutlass::sizeof_bits<ElemA>::value,
    ElemB, cutlass::layout::RowMajor, 128 / cutlass::sizeof_bits<ElemB>::value,
    Acc,
    TileShape, ClusterShape,
    cutlass::gemm::collective::StageCountAutoCarveout<static_cast<int>(sizeof(typename CollectiveEpilogue::SharedStorage))>,
    cutlass::gemm::collective::KernelScheduleAuto
  >::CollectiveOp;

using GemmKernel = cutlass::gemm::kernel::GemmUniversal<
    cute::Shape<int,int,int,int>,
    CollectiveMainloop,
    CollectiveEpilogue
>;
using Gemm = cutlass::gemm::device::GemmUniversalAdapter<GemmKernel>;

// Force the device kernel symbol into the cubin without needing a host main.
auto* _anchor = &cutlass::device_kernel<GemmKernel>;


// ===== COMPILED SASS (sm_90a) =====

	.target	sm_90a

	.elftype	@"ET_EXEC"


//--------------------- .note.nv.tkinfo           --------------------------
	.section	.note.nv.tkinfo,"",@"SHT_NOTE"
	.sectionflags	@"SHF_NOTE_NV_TKINFO"
	.tkinfo
        /*0018*/ 	.word	0x00000002
        /*0030*/ 	.string	""
        /*0030*/ 	.string	"ptxas"
        /*0030*/ 	.string	"Cuda compilation tools, release 13.0, V13.0.88"
        /*0030*/ 	.string	"Build cuda_13.0.r13.0/compiler.36424714_0"
        /*0030*/ 	.string	"-arch sm_90a -m 64 "



//--------------------- .note.nv.cuinfo           --------------------------
	.section	.note.nv.cuinfo,"",@"SHT_NOTE"
	.sectionflags	@"SHF_NOTE_NV_CUINFO"
        /*0018*/ 	.short	0x0002
        /*001a*/ 	.short	0x005a
        /*001c*/ 	.short	0x0082
	.zero		2


//--------------------- .nv.info                  --------------------------
	.section	.nv.info,"",@"SHT_CUDA_INFO"
	.align	4


	//----- nvinfo : EIATTR_REGCOUNT
	.align		4
        /*0000*/ 	.byte	0x04, 0x2f
        /*0002*/ 	.short	(.L_15 - .L_14)
	.align		4
.L_14:
        /*0004*/ 	.word	index@(_ZN7cutlass13device_kernelINS_4gemm6kernel13GemmUniversalIN4cute5tupleIJiiiiEEENS1_10collective13CollectiveMmaINS1_34MainloopSm90TmaGmmaWarpSpecializedILi3ENS5_IJNS4_1CILi1EEESB_SB_EEENS1_35KernelTmaWarpSpecializedCooperativeEEENS5_IJNSA_ILi128EEESF_SF_EEENS_6half_tENS5_IJSB_llEEESH_SI_NS4_8TiledMMAINS4_8MMA_AtomIJNS4_4SM904GMMA26MMA_64x128x16_F32F16F16_SSILNSM_5MajorE1ELSO_1ELNSM_7ScaleInE1ELSP_1EEEEEENS4_6LayoutINS5_IJNSA_ILi2EEESB_SB_EEENS5_IJSB_NSA_ILi0EEESV_EEEEENS5_IJNS4_10UnderscoreESY_SY_EEEEENS4_13SM90_TMA_LOADENS4_14ComposedLayoutINS4_7SwizzleILi3ELi4ELi3EEENS4_18smem_ptr_flag_bitsILi16EEENSS_INS5_IJNSA_ILi64EEENSA_ILi8EEEEEENS5_IJSB_S17_EEEEEEEvNS4_8identityES11_S1C_vS1D_EENS_8epilogue10collective6detail29Sm90TmaWarpSpecializedAdapterINS1G_15DefaultEpilogueISH_NS5_IJlSB_lEEES1K_NS1F_6thread17LinearCombinationISH_Li1EffLNS1L_9ScaleType4KindE0ELNS_15FloatRoundStyleE2ESH_EENS1_15EpilogueDefaultEEEEEvvEEEEvNT_6ParamsE)
        /*0008*/ 	.word	0x000000a8


	//----- nvinfo : EIATTR_FRAME_SIZE
	.align		4
.L_15:
        /*000c*/ 	.byte	0x04, 0x11
        /*000e*/ 	.short	(.L_17 - .L_16)
	.align		4
.L_16:
        /*0010*/ 	.word	index@(_ZN7cutlass13device_kernelINS_4gemm6kernel13GemmUniversalIN4cute5tupleIJiiiiEEENS1_10collective13CollectiveMmaINS1_34MainloopSm90TmaGmmaWarpSpecializedILi3ENS5_IJNS4_1CILi1EEESB_SB_EEENS1_35KernelTmaWarpSpecializedCooperativeEEENS5_IJNSA_ILi128EEESF_SF_EEENS_6half_tENS5_IJSB_llEEESH_SI_NS4_8TiledMMAINS4_8MMA_AtomIJNS4_4SM904GMMA26MMA_64x128x16_F32F16F16_SSILNSM_5MajorE1ELSO_1ELNSM_7ScaleInE1ELSP_1EEEEEENS4_6LayoutINS5_IJNSA_ILi2EEESB_SB_EEENS5_IJSB_NSA_ILi0EEESV_EEEEENS5_IJNS4_10UnderscoreESY_SY_EEEEENS4_13SM90_TMA_LOADENS4_14ComposedLayoutINS4_7SwizzleILi3ELi4ELi3EEENS4_18smem_ptr_flag_bitsILi16EEENSS_INS5_IJNSA_ILi64EEENSA_ILi8EEEEEENS5_IJSB_S17_EEEEEEEvNS4_8identityES11_S1C_vS1D_EENS_8epilogue10collective6detail29Sm90TmaWarpSpecializedAdapterINS1G_15DefaultEpilogueISH_NS5_IJlSB_lEEES1K_NS1F_6thread17LinearCombinationISH_Li1EffLNS1L_9ScaleType4KindE0ELNS_15FloatRoundStyleE2ESH_EENS1_15EpilogueDefaultEEEEEvvEEEEvNT_6ParamsE)
        /*0014*/ 	.word	0x00000000


	//----- nvinfo : EIATTR_MIN_STACK_SIZE
	.align		4
.L_17:
        /*0018*/ 	.byte	0x04, 0x12
        /*001a*/ 	.short	(.L_19 - .L_18)
	.align		4
.L_18:
        /*001c*/ 	.word	index@(_ZN7cutlass13device_kernelINS_4gemm6kernel13GemmUniversalIN4cute5tupleIJiiiiEEENS1_10collective13CollectiveMmaINS1_34MainloopSm90TmaGmmaWarpSpecializedILi3ENS5_IJNS4_1CILi1EEESB_SB_EEENS1_35KernelTmaWarpSpecializedCooperativeEEENS5_IJNSA_ILi128EEESF_SF_EEENS_6half_tENS5_IJSB_llEEESH_SI_NS4_8TiledMMAINS4_8MMA_AtomIJNS4_4SM904GMMA26MMA_64x128x16_F32F16F16_SSILNSM_5MajorE1ELSO_1ELNSM_7ScaleInE1ELSP_1EEEEEENS4_6LayoutINS5_IJNSA_ILi2EEESB_SB_EEENS5_IJSB_NSA_ILi0EEESV_EEEEENS5_IJNS4_10UnderscoreESY_SY_EEEEENS4_13SM90_TMA_LOADENS4_14ComposedLayoutINS4_7SwizzleILi3ELi4ELi3EEENS4_18smem_ptr_flag_bitsILi16EEENSS_INS5_IJNSA_ILi64EEENSA_ILi8EEEEEENS5_IJSB_S17_EEEEEEEvNS4_8identityES11_S1C_vS1D_EENS_8epilogue10collective6detail29Sm90TmaWarpSpecializedAdapterINS1G_15DefaultEpilogueISH_NS5_IJlSB_lEEES1K_NS1F_6thread17LinearCombinationISH_Li1EffLNS1L_9ScaleType4KindE0ELNS_15FloatRoundStyleE2ESH_EENS1_15EpilogueDefaultEEEEEvvEEEEvNT_6ParamsE)
        /*0020*/ 	.word	0x00000000
.L_19:


//--------------------- .nv.compat                --------------------------
	.section	.nv.compat,"",@"SHT_CUDA_COMPAT_INFO"
	.align	4
        /*0000*/ 	.byte	0x02, 0x09, 0x01, 0x00, 0x02, 0x02, 0x04, 0x00, 0x02, 0x05, 0x05, 0x00, 0x03, 0x07, 0x01, 0x01
        /*0010*/ 	.byte	0x02, 0x03, 0x01, 0x00, 0x02, 0x06, 0x01, 0x00, 0x04, 0x0b, 0x08, 0x00, 0x00, 0x00, 0x00, 0x00
        /*0020*/ 	.byte	0x00, 0x00, 0x00, 0x00


//--------------------- .nv.info._ZN7cutlass13device_kernelINS_4gemm6kernel13GemmUniversalIN4cute5tupleIJiiiiEEENS1_10collective13CollectiveMmaINS1_34MainloopSm90TmaGmmaWarpSpecializedILi3ENS5_IJNS4_1CILi1EEESB_SB_EEENS1_35KernelTmaWarpSpecializedCooperativeEEENS5_IJNSA_ILi128EEESF_SF_EEENS_6half_tENS5_IJSB_llEEESH_SI_NS4_8TiledMMAINS4_8MMA_AtomIJNS4_4SM904GMMA26MMA_64x128x16_F32F16F16_SSILNSM_5MajorE1ELSO_1ELNSM_7ScaleInE1ELSP_1EEEEEENS4_6LayoutINS5_IJNSA_ILi2EEESB_SB_EEENS5_IJSB_NSA_ILi0EEESV_EEEEENS5_IJNS4_10UnderscoreESY_SY_EEEEENS4_13SM90_TMA_LOADENS4_14ComposedLayoutINS4_7SwizzleILi3ELi4ELi3EEENS4_18smem_ptr_flag_bitsILi16EEENSS_INS5_IJNSA_ILi64EEENSA_ILi8EEEEEENS5_IJSB_S17_EEEEEEEvNS4_8identityES11_S1C_vS1D_EENS_8epilogue10collective6detail29Sm90TmaWarpSpecializedAdapterINS1G_15DefaultEpilogueISH_NS5_IJlSB_lEEES1K_NS1F_6thread17LinearCombinationISH_Li1EffLNS1L_9ScaleType4KindE0ELNS_15FloatRoundStyleE2ESH_EENS1_15EpilogueDefaultEEEEEvvEEEEvNT_6ParamsE --------------------------
	.section	.nv.info._ZN7cutlass13device_kernelINS_4gemm6kernel13GemmUniversalIN4cute5tupleIJiiiiEEENS1_10collective13CollectiveMmaINS1_34MainloopSm90TmaGmmaWarpSpecializedILi3ENS5_IJNS4_1CILi1EEESB_SB_EEENS1_35KernelTmaWarpSpecializedCooperativeEEENS5_IJNSA_ILi128EEESF_SF_EEENS_6half_tENS5_IJSB_llEEESH_SI_NS4_8TiledMMAINS4_8MMA_AtomIJNS4_4SM904GMMA26MMA_64x128x16_F32F16F16_SSILNSM_5MajorE1ELSO_1ELNSM_7ScaleInE1ELSP_1EEEEEENS4_6LayoutINS5_IJNSA_ILi2EEESB_SB_EEENS5_IJSB_NSA_ILi0EEESV_EEEEENS5_IJNS4_10UnderscoreESY_SY_EEEEENS4_13SM90_TMA_LOADENS4_14ComposedLayoutINS4_7SwizzleILi3ELi4ELi3EEENS4_18smem_ptr_flag_bitsILi16EEENSS_INS5_IJNSA_ILi64EEENSA_ILi8EEEEEENS5_IJSB_S17_EEEEEEEvNS4_8identityES11_S1C_vS1D_EENS_8epilogue10collective6detail29Sm90TmaWarpSpecializedAdapterINS1G_15DefaultEpilogueISH_NS5_IJlSB_lEEES1K_NS1F_6thread17LinearCombinationISH_Li1EffLNS1L_9ScaleType4KindE0ELNS_15FloatRoundStyleE2ESH_EENS1_15EpilogueDefaultEEEEEvvEEEEvNT_6ParamsE,"",@"SHT_CUDA_INFO"
	.sectionflags	@""
	.align	4


	//----- nvinfo : EIATTR_CUDA_API_VERSION
	.align		4
        /*0000*/ 	.byte	0x04, 0x37
        /*0002*/ 	.short	(.L_21 - .L_20)
.L_20:
        /*0004*/ 	.word	0x00000082


	//----- nvinfo : EIATTR_KPARAM_INFO
	.align		4
.L_21:
        /*0008*/ 	.byte	0x04, 0x17
        /*000a*/ 	.short	(.L_23 - .L_22)
.L_22:
        /*000c*/ 	.word	0x00000000
        /*0010*/ 	.short	0x0000
        /*0012*/ 	.short	0x0070
        /*0014*/ 	.byte	0x00, 0xf0, 0x01, 0x10


	//----- nvinfo : EIATTR_SPARSE_MMA_MASK
	.align		4
.L_23:
        /*0018*/ 	.byte	0x03, 0x50
        /*001a*/ 	.short	0x0000


	//----- nvinfo : EIATTR_MAXREG_COUNT
	.align		4
        /*001c*/ 	.byte	0x03, 0x1b
        /*001e*/ 	.short	0x00a8


	//----- nvinfo : EIATTR_NUM_BARRIERS
	.align		4
        /*0020*/ 	.byte	0x02, 0x4c
        /*0022*/ 	.byte	0x01
	.zero		1


	//----- nvinfo : EIATTR_EXTERNS
	.align		4
        /*0024*/ 	.byte	0x04, 0x0f
        /*0026*/ 	.short	(.L_25 - .L_24)


	//   ....[0]....
	.align		4
.L_24:
        /*0028*/ 	.word	index@(__assertfail)


	//----- nvinfo : EIATTR_MERCURY_ISA_VERSION
	.align		4
.L_25:
        /*002c*/ 	.byte	0x03, 0x5f
        /*002e*/ 	.short	0x0101


	//----- nvinfo : EIATTR_INT_WARP_WIDE_INSTR_OFFSETS
	.align		4
        /*0030*/ 	.byte	0x04, 0x31
        /*0032*/ 	.short	(.L_27 - .L_26)


	//   ....[0]....
.L_26:
        /*0034*/ 	.word	0x000003d0


	//   ....[1]....
        /*0038*/ 	.word	0x000003e0


	//   ....[2]....
        /*003c*/ 	.word	0x000004a0


	//----- nvinfo : EIATTR_COOP_GROUP_MASK_REGIDS
	.align		4
.L_27:
        /*0040*/ 	.byte	0x04, 0x29
        /*0042*/ 	.short	(.L_29 - .L_28)


	//   ....[0]....
.L_28:
        /*0044*/ 	.word	0xffffffff


	//   ....[1]....
        /*0048*/ 	.word	0xffffffff


	//   ....[2]....
        /*004c*/ 	.word	0xffffffff


	//   ....[3]....
        /*0050*/ 	.word	0xffffffff


	//   ....[4]....
        /*0054*/ 	.word	0xffffffff


	//----- nvinfo : EIATTR_COOP_GROUP_INSTR_OFFSETS
	.align		4
.L_29:
        /*0058*/ 	.byte	0x04, 0x28
        /*005a*/ 	.short	(.L_31 - .L_30)


	//   ....[0]....
.L_30:
        /*005c*/ 	.word	0x00000060


	//   ....[1]....
        /*0060*/ 	.word	0x00000070


	//   ....[2]....
        /*0064*/ 	.word	0x00000130


	//   ....[3]....
        /*0068*/ 	.word	0x000002a0


	//   ....[4]....
        /*006c*/ 	.word	0x000011a0


	//----- nvinfo : EIATTR_REG_RECONFIG
	.align		4
.L_31:
        /*0070*/ 	.byte	0x01, 0x54
	.zero		2


	//----- nvinfo : EIATTR_SYSCALL_OFFSETS
	.align		4
        /*0074*/ 	.byte	0x04, 0x46
        /*0076*/ 	.short	(.L_33 - .L_32)


	//   ....[0]....
.L_32:
        /*0078*/ 	.word	0x00001380


	//----- nvinfo : EIATTR_MBARRIER_INSTR_OFFSETS
	.align		4
.L_33:
        /*007c*/ 	.byte	0x04, 0x39
        /*007e*/ 	.short	(.L_35 - .L_34)


	//   ....[0]....
.L_34:
        /*0080*/ 	.word	0x00000230
        /*0084*/ 	.word	0x000000ff
        /*0088*/ 	.word	0x00000000
        /*008c*/ 	.short	0x0100
        /*008e*/ 	.byte	0x08
	.zero		1


	//   ....[1]....
        /*0090*/ 	.word	0x00000240
        /*0094*/ 	.word	0x000000ff
        /*0098*/ 	.word	0x00000018
        /*009c*/ 	.short	0x0100
        /*009e*/ 	.byte	0x08
	.zero		1


	//   ....[2]....
        /*00a0*/ 	.word	0x00000250
        /*00a4*/ 	.word	0x000000ff
        /*00a8*/ 	.word	0x00000008
        /*00ac*/ 	.short	0x0100
        /*00ae*/ 	.byte	0x08
	.zero		1


	//   ....[3]....
        /*00b0*/ 	.word	0x00000260
        /*00b4*/ 	.word	0x000000ff
        /*00b8*/ 	.word	0x00000020
        /*00bc*/ 	.short	0x0100
        /*00be*/ 	.byte	0x08
	.zero		1


	//   ....[4]....
        /*00c0*/ 	.word	0x00000270
        /*00c4*/ 	.word	0x000000ff
        /*00c8*/ 	.word	0x00000010
        /*00cc*/ 	.short	0x0100
        /*00ce*/ 	.byte	0x08
	.zero		1


	//   ....[5]....
        /*00d0*/ 	.word	0x00000280
        /*00d4*/ 	.word	0x000000ff
        /*00d8*/ 	.word	0x00000028
        /*00dc*/ 	.short	0x0100
        /*00de*/ 	.byte	0x08
	.zero		1


	//   ....[6]....
        /*00e0*/ 	.word	0x00000520
        /*00e4*/ 	.word	0x000000ff
        /*00e8*/ 	.word	0x00000040
        /*00ec*/ 	.short	0x0100
        /*00ee*/ 	.byte	0x08
	.zero		1


	//   ....[7]....
        /*00f0*/ 	.word	0x000005a0
        /*00f4*/ 	.word	0x000000ff
        /*00f8*/ 	.word	0x00000048
        /*00fc*/ 	.short	0x0100
        /*00fe*/ 	.byte	0x08
	.zero		1


	//   ....[8]....
        /*0100*/ 	.word	0x00001400
        /*0104*/ 	.word	0x00000003
        /*0108*/ 	.word	0x00000000
        /*010c*/ 	.short	0x010a
        /*010e*/ 	.byte	0x3f
	.zero		1


	//   ....[9]....
        /*0110*/ 	.word	0x00001460
        /*0114*/ 	.word	0x00000003
        /*0118*/ 	.word	0x00000000
        /*011c*/ 	.short	0x010a
        /*011e*/ 	.byte	0x3f
	.zero		1


	//   ....[10]....
        /*0120*/ 	.word	0x00001970
        /*0124*/ 	.word	0x000000ff
        /*0128*/ 	.word	0x00000000
        /*012c*/ 	.short	0x010a
        /*012e*/ 	.byte	0x08
	.zero		1


	//   ....[11]....
        /*0130*/ 	.word	0x000019b0
        /*0134*/ 	.word	0x000000ff
        /*0138*/ 	.word	0x00000000
        /*013c*/ 	.short	0x010a
        /*013e*/ 	.byte	0x08
	.zero		1


	//   ....[12]....
        /*0140*/ 	.word	0x00001dd0
        /*0144*/ 	.word	0x000000ff
        /*0148*/ 	.word	0x00000000
        /*014c*/ 	.short	0x0101
        /*014e*/ 	.byte	0x07
	.zero		1


	//   ....[13]....
        /*0150*/ 	.word	0x00001fb0
        /*0154*/ 	.word	0x000000ff
        /*0158*/ 	.word	0x00000000
        /*015c*/ 	.short	0x0101
        /*015e*/ 	.byte	0x06
	.zero		1


	//   ....[14]....
        /*0160*/ 	.word	0x000071a0
        /*0164*/ 	.word	0x0000000e
        /*0168*/ 	.word	0x00000018
        /*016c*/ 	.short	0x010a
        /*016e*/ 	.byte	0x3f
	.zero		1


	//   ....[15]....
        /*0170*/ 	.word	0x000075a0
        /*0174*/ 	.word	0x00000006
        /*0178*/ 	.word	0x00000048
        /*017c*/ 	.short	0x0101
        /*017e*/ 	.byte	0x3f
	.zero		1


	//   ....[16]....
        /*0180*/ 	.word	0x00007cc0
        /*0184*/ 	.word	0x00000007
        /*0188*/ 	.word	0x00000000
        /*018c*/ 	.short	0x010a
        /*018e*/ 	.byte	0x3f
	.zero		1


	//   ....[17]....
        /*0190*/ 	.word	0x00007d40
        /*0194*/ 	.word	0x00000009
        /*0198*/ 	.word	0x00000000
        /*019c*/ 	.short	0x010a
        /*019e*/ 	.byte	0x3f
	.zero		1


	//   ....[18]....
        /*01a0*/ 	.word	0x00007dd0
        /*01a4*/ 	.word	0x00000003
        /*01a8*/ 	.word	0x00000000
        /*01ac*/ 	.short	0x010a
        /*01ae*/ 	.byte	0x3f
	.zero		1


	//   ....[19]....
        /*01b0*/ 	.word	0x00007e30
        /*01b4*/ 	.word	0x00000003
        /*01b8*/ 	.word	0x00000000
        /*01bc*/ 	.short	0x010a
        /*01be*/ 	.byte	0x3f
	.zero		1


	//   ....[20]....
        /*01c0*/ 	.word	0x00007e90
        /*01c4*/ 	.word	0x00000004
        /*01c8*/ 	.word	0x00000000
        /*01cc*/ 	.short	0x010a
        /*01ce*/ 	.byte	0x3f
	.zero		1


	//   ....[21]....
        /*01d0*/ 	.word	0x00007f60
        /*01d4*/ 	.word	0x0000000e
        /*01d8*/ 	.word	0x00000018
        /*01dc*/ 	.short	0x010a
        /*01de*/ 	.byte	0x3f
	.zero		1


	//   ....[22]....
        /*01e0*/ 	.word	0x00008030
        /*01e4*/ 	.word	0x00000007
        /*01e8*/ 	.word	0x00000000
        /*01ec*/ 	.short	0x010a
        /*01ee*/ 	.byte	0x3f
	.zero		1


	//   ....[23]....
        /*01f0*/ 	.word	0x00008080
        /*01f4*/ 	.word	0x00000009
        /*01f8*/ 	.word	0x00000000
        /*01fc*/ 	.short	0x010a
        /*01fe*/ 	.byte	0x3f
	.zero		1


	//----- nvinfo : EIATTR_NUM_MBARRIERS
	.align		4
.L_35:
        /*0200*/ 	.byte	0x03, 0x38
        /*0202*/ 	.short	0x0008


	//----- nvinfo : EIATTR_EXIT_INSTR_OFFSETS
	.align		4
        /*0204*/ 	.byte	0x04, 0x1c
        /*0206*/ 	.short	(.L_37 - .L_36)


	//   ....[0]....
.L_36:
        /*0208*/ 	.word	0x00000640


	//   ....[1]....
        /*020c*/ 	.word	0x00000f00


	//   ....[2]....
        /*0210*/ 	.word	0x00006850


	//   ....[3]....
        /*0214*/ 	.word	0x00006e80


	//   ....[4]....
        /*0218*/ 	.word	0x00007e20


	//----- nvinfo : EIATTR_MAX_THREADS
	.align		4
.L_37:
        /*021c*/ 	.byte	0x04, 0x05
        /*021e*/ 	.short	(.L_39 - .L_38)
.L_38:
        /*0220*/ 	.word	0x00000180
        /*0224*/ 	.word	0x00000001
        /*0228*/ 	.word	0x00000001


	//----- nvinfo : EIATTR_CRS_STACK_SIZE
	.align		4
.L_39:
        /*022c*/ 	.byte	0x04, 0x1e
        /*022e*/ 	.short	(.L_41 - .L_40)
.L_40:
        /*0230*/ 	.word	0x00000000


	//----- nvinfo : EIATTR_CBANK_PARAM_SIZE
	.align		4
.L_41:
        /*0234*/ 	.byte	0x03, 0x19
        /*0236*/ 	.short	0x0470


	//----- nvinfo : EIATTR_PARAM_CBANK
	.align		4
        /*0238*/ 	.byte	0x04, 0x0a
        /*023a*/ 	.short	(.L_43 - .L_42)
	.align		4
.L_42:
        /*023c*/ 	.word	index@(.nv.constant0._ZN7cutlass13device_kernelINS_4gemm6kernel13GemmUniversalIN4cute5tupleIJiiiiEEENS1_10collective13CollectiveMmaINS1_34MainloopSm90TmaGmmaWarpSpecializedILi3ENS5_IJNS4_1CILi1EEESB_SB_EEENS1_35KernelTmaWarpSpecializedCooperativeEEENS5_IJNSA_ILi128EEESF_SF_EEENS_6half_tENS5_IJSB_llEEESH_SI_NS4_8TiledMMAINS4_8MMA_AtomIJNS4_4SM904GMMA26MMA_64x128x16_F32F16F16_SSILNSM_5MajorE1ELSO_1ELNSM_7ScaleInE1ELSP_1EEEEEENS4_6LayoutINS5_IJNSA_ILi2EEESB_SB_EEENS5_IJSB_NSA_ILi0EEESV_EEEEENS5_IJNS4_10UnderscoreESY_SY_EEEEENS4_13SM90_TMA_LOADENS4_14ComposedLayoutINS4_7SwizzleILi3ELi4ELi3EEENS4_18smem_ptr_flag_bitsILi16EEENSS_INS5_IJNSA_ILi64EEENSA_ILi8EEEEEENS5_IJSB_S17_EEEEEEEvNS4_8identityES11_S1C_vS1D_EENS_8epilogue10collective6detail29Sm90TmaWarpSpecializedAdapterINS1G_15DefaultEpilogueISH_NS5_IJlSB_lEEES1K_NS1F_6thread17LinearCombinationISH_Li1EffLNS1L_9ScaleType4KindE0ELNS_15FloatRoundStyleE2ESH_EENS1_15EpilogueDefaultEEEEEvvEEEEvNT_6ParamsE)
        /*0240*/ 	.short	0x0210
        /*0242*/ 	.short	0x0470


	//----- nvinfo : EIATTR_SW_WAR
	.align		4
.L_43:
        /*0244*/ 	.byte	0x04, 0x36
        /*0246*/ 	.short	(.L_45 - .L_44)
.L_44:
        /*0248*/ 	.word	0x00000008
.L_45:


//--------------------- .nv.callgraph             --------------------------
	.section	.nv.callgraph,"",@"SHT_CUDA_CALLGRAPH"
	.align	4
	.sectionentsize	8
	.align		4
        /*0000*/ 	.word	0x00000000
	.align		4
        /*0004*/ 	.word	0xffffffff
	.align		4
        /*0008*/ 	.word	index@(_ZN7cutlass13device_kernelINS_4gemm6kernel13GemmUniversalIN4cute5tupleIJiiiiEEENS1_10collective13CollectiveMmaINS1_34MainloopSm90TmaGmmaWarpSpecializedILi3ENS5_IJNS4_1CILi1EEESB_SB_EEENS1_35KernelTmaWarpSpecializedCooperativeEEENS5_IJNSA_ILi128EEESF_SF_EEENS_6half_tENS5_IJSB_llEEESH_SI_NS4_8TiledMMAINS4_8MMA_AtomIJNS4_4SM904GMMA26MMA_64x128x16_F32F16F16_SSILNSM_5MajorE1ELSO_1ELNSM_7ScaleInE1ELSP_1EEEEEENS4_6LayoutINS5_IJNSA_ILi2EEESB_SB_EEENS5_IJSB_NSA_ILi0EEESV_EEEEENS5_IJNS4_10UnderscoreESY_SY_EEEEENS4_13SM90_TMA_LOADENS4_14ComposedLayoutINS4_7SwizzleILi3ELi4ELi3EEENS4_18smem_ptr_flag_bitsILi16EEENSS_INS5_IJNSA_ILi64EEENSA_ILi8EEEEEENS5_IJSB_S17_EEEEEEEvNS4_8identityES11_S1C_vS1D_EENS_8epilogue10collective6detail29Sm90TmaWarpSpecializedAdapterINS1G_15DefaultEpilogueISH_NS5_IJlSB_lEEES1K_NS1F_6thread17LinearCombinationISH_Li1EffLNS1L_9ScaleType4KindE0ELNS_15FloatRoundStyleE2ESH_EENS1_15EpilogueDefaultEEEEEvvEEEEvNT_6ParamsE)
	.align		4
        /*000c*/ 	.word	index@(__assertfail)
	.align		4
        /*0010*/ 	.word	0x00000000
	.align		4
        /*0014*/ 	.word	0xfffffffe
	.align		4
        /*0018*/ 	.word	0x00000000
	.align		4
        /*001c*/ 	.word	0xfffffffd
	.align		4
        /*0020*/ 	.word	0x00000000
	.align		4
        /*0024*/ 	.word	0xfffffffc


//--------------------- .nv.constant4             --------------------------
	.section	.nv.constant4,"a",@progbits
	.align	8
	.align		8
.nv.constant4:
        /*0000*/ 	.dword	__assertfail
	.align		8
        /*0008*/ 	.dword	__unnamed_1
	.align		8
        /*0010*/ 	.dword	_ZN40_INTERNAL_da7816f7_4_k_cu_98311ed2_227014cuda3std3__45__cpo5beginE
	.align		8
        /*0018*/ 	.dword	_ZN40_INTERNAL_da7816f7_4_k_cu_98311ed2_227014cuda3std3__45__cpo3endE
	.align		8
        /*0020*/ 	.dword	_ZN40_INTERNAL_da7816f7_4_k_cu_98311ed2_227014cuda3std3__45__cpo6cbeginE
	.align		8
        /*0028*/ 	.dword	_ZN40_INTERNAL_da7816f7_4_k_cu_98311ed2_227014cuda3std3__45__cpo4cendE
	.align		8
        /*0030*/ 	.dword	_ZN40_INTERNAL_da7816f7_4_k_cu_98311ed2_227014cuda3std3__442_GLOBAL__N__da7816f7_4_k_cu_98311ed2_227016ignoreE
	.align		8
        /*0038*/ 	.dword	_ZN40_INTERNAL_da7816f7_4_k_cu_98311ed2_227014cuda3std3__419piecewise_constructE
	.align		8
        /*0040*/ 	.dword	_ZN40_INTERNAL_da7816f7_4_k_cu_98311ed2_227014cuda3std3__48in_placeE
	.align		8
        /*0048*/ 	.dword	_ZN40_INTERNAL_da7816f7_4_k_cu_98311ed2_227014cuda3std6ranges3__45__cpo4swapE
	.align		8
        /*0050*/ 	.dword	_ZN40_INTERNAL_da7816f7_4_k_cu_98311ed2_227014cuda3std6ranges3__45__cpo9iter_moveE
	.align		8
        /*0058*/ 	.dword	_ZN40_INTERNAL_da7816f7_4_k_cu_98311ed2_227014cute7productE
	.align		8
        /*0060*/ 	.dword	_ZN40_INTERNAL_da7816f7_4_k_cu_98311ed2_227014cute1_E
	.align		8
        /*0068*/ 	.dword	$str$22
	.align		8
        /*0070*/ 	.dword	$str$23


//--------------------- .text._ZN7cutlass13device_kernelINS_4gemm6kernel13GemmUniversalIN4cute5tupleIJiiiiEEENS1_10collective13CollectiveMmaINS1_34MainloopSm90TmaGmmaWarpSpecializedILi3ENS5_IJNS4_1CILi1EEESB_SB_EEENS1_35KernelTmaWarpSpecializedCooperativeEEENS5_IJNSA_ILi128EEESF_SF_EEENS_6half_tENS5_IJSB_llEEESH_SI_NS4_8TiledMMAINS4_8MMA_AtomIJNS4_4SM904GMMA26MMA_64x128x16_F32F16F16_SSILNSM_5MajorE1ELSO_1ELNSM_7ScaleInE1ELSP_1EEEEEENS4_6LayoutINS5_IJNSA_ILi2EEESB_SB_EEENS5_IJSB_NSA_ILi0EEESV_EEEEENS5_IJNS4_10UnderscoreESY_SY_EEEEENS4_13SM90_TMA_LOADENS4_14ComposedLayoutINS4_7SwizzleILi3ELi4ELi3EEENS4_18smem_ptr_flag_bitsILi16EEENSS_INS5_IJNSA_ILi64EEENSA_ILi8EEEEEENS5_IJSB_S17_EEEEEEEvNS4_8identityES11_S1C_vS1D_EENS_8epilogue10collective6detail29Sm90TmaWarpSpecializedAdapterINS1G_15DefaultEpilogueISH_NS5_IJlSB_lEEES1K_NS1F_6thread17LinearCombinationISH_Li1EffLNS1L_9ScaleType4KindE0ELNS_15FloatRoundStyleE2ESH_EENS1_15EpilogueDefaultEEEEEvvEEEEvNT_6ParamsE --------------------------
	.section	.text._ZN7cutlass13device_kernelINS_4gemm6kernel13GemmUniversalIN4cute5tupleIJiiiiEEENS1_10collective13CollectiveMmaINS1_34MainloopSm90TmaGmmaWarpSpecializedILi3ENS5_IJNS4_1CILi1EEESB_SB_EEENS1_35KernelTmaWarpSpecializedCooperativeEEENS5_IJNSA_ILi128EEESF_SF_EEENS_6half_tENS5_IJSB_llEEESH_SI_NS4_8TiledMMAINS4_8MMA_AtomIJNS4_4SM904GMMA26MMA_64x128x16_F32F16F16_SSILNSM_5MajorE1ELSO_1ELNSM_7ScaleInE1ELSP_1EEEEEENS4_6LayoutINS5_IJNSA_ILi2EEESB_SB_EEENS5_IJSB_NSA_ILi0EEESV_EEEEENS5_IJNS4_10UnderscoreESY_SY_EEEEENS4_13SM90_TMA_LOADENS4_14ComposedLayoutINS4_7SwizzleILi3ELi4ELi3EEENS4_18smem_ptr_flag_bitsILi16EEENSS_INS5_IJNSA_ILi64EEENSA_ILi8EEEEEENS5_IJSB_S17_EEEEEEEvNS4_8identityES11_S1C_vS1D_EENS_8epilogue10collective6detail29Sm90TmaWarpSpecializedAdapterINS1G_15DefaultEpilogueISH_NS5_IJlSB_lEEES1K_NS1F_6thread17LinearCombinationISH_Li1EffLNS1L_9ScaleType4KindE0ELNS_15FloatRoundStyleE2ESH_EENS1_15EpilogueDefaultEEEEEvvEEEEvNT_6ParamsE,"ax",@progbits
	.align	128
.text._ZN7cutlass13device_kernelINS_4gemm6kernel13GemmUniversalIN4cute5tupleIJiiiiEEENS1_10collective13CollectiveMmaINS1_34MainloopSm90TmaGmmaWarpSpecializedILi3ENS5_IJNS4_1CILi1EEESB_SB_EEENS1_35KernelTmaWarpSpecializedCooperativeEEENS5_IJNSA_ILi128EEESF_SF_EEENS_6half_tENS5_IJSB_llEEESH_SI_NS4_8TiledMMAINS4_8MMA_AtomIJNS4_4SM904GMMA26MMA_64x128x16_F32F16F16_SSILNSM_5MajorE1ELSO_1ELNSM_7ScaleInE1ELSP_1EEEEEENS4_6LayoutINS5_IJNSA_ILi2EEESB_SB_EEENS5_IJSB_NSA_ILi0EEESV_EEEEENS5_IJNS4_10UnderscoreESY_SY_EEEEENS4_13SM90_TMA_LOADENS4_14ComposedLayoutINS4_7SwizzleILi3ELi4ELi3EEENS4_18smem_ptr_flag_bitsILi16EEENSS_INS5_IJNSA_ILi64EEENSA_ILi8EEEEEENS5_IJSB_S17_EEEEEEEvNS4_8identityES11_S1C_vS1D_EENS_8epilogue10collective6detail29Sm90TmaWarpSpecializedAdapterINS1G_15DefaultEpilogueISH_NS5_IJlSB_lEEES1K_NS1F_6thread17LinearCombinationISH_Li1EffLNS1L_9ScaleType4KindE0ELNS_15FloatRoundStyleE2ESH_EENS1_15EpilogueDefaultEEEEEvvEEEEvNT_6ParamsE:
        .type           _ZN7cutlass13device_kernelINS_4gemm6kernel13GemmUniversalIN4cute5tupleIJiiiiEEENS1_10collective13CollectiveMmaINS1_34MainloopSm90TmaGmmaWarpSpecializedILi3ENS5_IJNS4_1CILi1EEESB_SB_EEENS1_35KernelTmaWarpSpecializedCooperativeEEENS5_IJNSA_ILi128EEESF_SF_EEENS_6half_tENS5_IJSB_llEEESH_SI_NS4_8TiledMMAINS4_8MMA_AtomIJNS4_4SM904GMMA26MMA_64x128x16_F32F16F16_SSILNSM_5MajorE1ELSO_1ELNSM_7ScaleInE1ELSP_1EEEEEENS4_6LayoutINS5_IJNSA_ILi2EEESB_SB_EEENS5_IJSB_NSA_ILi0EEESV_EEEEENS5_IJNS4_10UnderscoreESY_SY_EEEEENS4_13SM90_TMA_LOADENS4_14ComposedLayoutINS4_7SwizzleILi3ELi4ELi3EEENS4_18smem_ptr_flag_bitsILi16EEENSS_INS5_IJNSA_ILi64EEENSA_ILi8EEEEEENS5_IJSB_S17_EEEEEEEvNS4_8identityES11_S1C_vS1D_EENS_8epilogue10collective6detail29Sm90TmaWarpSpecializedAdapterINS1G_15DefaultEpilogueISH_NS5_IJlSB_lEEES1K_NS1F_6thread17LinearCombinationISH_Li1EffLNS1L_9ScaleType4KindE0ELNS_15FloatRoundStyleE2ESH_EENS1_15EpilogueDefaultEEEEEvvEEEEvNT_6ParamsE,@function
        .size           _ZN7cutlass13device_kernelINS_4gemm6kernel13GemmUniversalIN4cute5tupleIJiiiiEEENS1_10collective13CollectiveMmaINS1_34MainloopSm90TmaGmmaWarpSpecializedILi3ENS5_IJNS4_1CILi1EEESB_SB_EEENS1_35KernelTmaWarpSpecializedCooperativeEEENS5_IJNSA_ILi128EEESF_SF_EEENS_6half_tENS5_IJSB_llEEESH_SI_NS4_8TiledMMAINS4_8MMA_AtomIJNS4_4SM904GMMA26MMA_64x128x16_F32F16F16_SSILNSM_5MajorE1ELSO_1ELNSM_7ScaleInE1ELSP_1EEEEEENS4_6LayoutINS5_IJNSA_ILi2EEESB_SB_EEENS5_IJSB_NSA_ILi0EEESV_EEEEENS5_IJNS4_10UnderscoreESY_SY_EEEEENS4_13SM90_TMA_LOADENS4_14ComposedLayoutINS4_7SwizzleILi3ELi4ELi3EEENS4_18smem_ptr_flag_bitsILi16EEENSS_INS5_IJNSA_ILi64EEENSA_ILi8EEEEEENS5_IJSB_S17_EEEEEEEvNS4_8identityES11_S1C_vS1D_EENS_8epilogue10collective6detail29Sm90TmaWarpSpecializedAdapterINS1G_15DefaultEpilogueISH_NS5_IJlSB_lEEES1K_NS1F_6thread17LinearCombinationISH_Li1EffLNS1L_9ScaleType4KindE0ELNS_15FloatRoundStyleE2ESH_EENS1_15EpilogueDefaultEEEEEvvEEEEvNT_6ParamsE,(.L_x_192 - _ZN7cutlass13device_kernelINS_4gemm6kernel13GemmUniversalIN4cute5tupleIJiiiiEEENS1_10collective13CollectiveMmaINS1_34MainloopSm90TmaGmmaWarpSpecializedILi3ENS5_IJNS4_1CILi1EEESB_SB_EEENS1_35KernelTmaWarpSpecializedCooperativeEEENS5_IJNSA_ILi128EEESF_SF_EEENS_6half_tENS5_IJSB_llEEESH_SI_NS4_8TiledMMAINS4_8MMA_AtomIJNS4_4SM904GMMA26MMA_64x128x16_F32F16F16_SSILNSM_5MajorE1ELSO_1ELNSM_7ScaleInE1ELSP_1EEEEEENS4_6LayoutINS5_IJNSA_ILi2EEESB_SB_EEENS5_IJSB_NSA_ILi0EEESV_EEEEENS5_IJNS4_10UnderscoreESY_SY_EEEEENS4_13SM90_TMA_LOADENS4_14ComposedLayoutINS4_7SwizzleILi3ELi4ELi3EEENS4_18smem_ptr_flag_bitsILi16EEENSS_INS5_IJNSA_ILi64EEENSA_ILi8EEEEEENS5_IJSB_S17_EEEEEEEvNS4_8identityES11_S1C_vS1D_EENS_8epilogue10collective6detail29Sm90TmaWarpSpecializedAdapterINS1G_15DefaultEpilogueISH_NS5_IJlSB_lEEES1K_NS1F_6thread17LinearCombinationISH_Li1EffLNS1L_9ScaleType4KindE0ELNS_15FloatRoundStyleE2ESH_EENS1_15EpilogueDefaultEEEEEvvEEEEvNT_6ParamsE)
        .other          _ZN7cutlass13device_kernelINS_4gemm6kernel13GemmUniversalIN4cute5tupleIJiiiiEEENS1_10collective13CollectiveMmaINS1_34MainloopSm90TmaGmmaWarpSpecializedILi3ENS5_IJNS4_1CILi1EEESB_SB_EEENS1_35KernelTmaWarpSpecializedCooperativeEEENS5_IJNSA_ILi128EEESF_SF_EEENS_6half_tENS5_IJSB_llEEESH_SI_NS4_8TiledMMAINS4_8MMA_AtomIJNS4_4SM904GMMA26MMA_64x128x16_F32F16F16_SSILNSM_5MajorE1ELSO_1ELNSM_7ScaleInE1ELSP_1EEEEEENS4_6LayoutINS5_IJNSA_ILi2EEESB_SB_EEENS5_IJSB_NSA_ILi0EEESV_EEEEENS5_IJNS4_10UnderscoreESY_SY_EEEEENS4_13SM90_TMA_LOADENS4_14ComposedLayoutINS4_7SwizzleILi3ELi4ELi3EEENS4_18smem_ptr_flag_bitsILi16EEENSS_INS5_IJNSA_ILi64EEENSA_ILi8EEEEEENS5_IJSB_S17_EEEEEEEvNS4_8identityES11_S1C_vS1D_EENS_8epilogue10collective6detail29Sm90TmaWarpSpecializedAdapterINS1G_15DefaultEpilogueISH_NS5_IJlSB_lEEES1K_NS1F_6thread17LinearCombinationISH_Li1EffLNS1L_9ScaleType4KindE0ELNS_15FloatRoundStyleE2ESH_EENS1_15EpilogueDefaultEEEEEvvEEEEvNT_6ParamsE,@"STO_CUDA_ENTRY STV_DEFAULT"
_ZN7cutlass13device_kernelINS_4gemm6kernel13GemmUniversalIN4cute5tupleIJiiiiEEENS1_10collective13CollectiveMmaINS1_34MainloopSm90TmaGmmaWarpSpecializedILi3ENS5_IJNS4_1CILi1EEESB_SB_EEENS1_35KernelTmaWarpSpecializedCooperativeEEENS5_IJNSA_ILi128EEESF_SF_EEENS_6half_tENS5_IJSB_llEEESH_SI_NS4_8TiledMMAINS4_8MMA_AtomIJNS4_4SM904GMMA26MMA_64x128x16_F32F16F16_SSILNSM_5MajorE1ELSO_1ELNSM_7ScaleInE1ELSP_1EEEEEENS4_6LayoutINS5_IJNSA_ILi2EEESB_SB_EEENS5_IJSB_NSA_ILi0EEESV_EEEEENS5_IJNS4_10UnderscoreESY_SY_EEEEENS4_13SM90_TMA_LOADENS4_14ComposedLayoutINS4_7SwizzleILi3ELi4ELi3EEENS4_18smem_ptr_flag_bitsILi16EEENSS_INS5_IJNSA_ILi64EEENSA_ILi8EEEEEENS5_IJSB_S17_EEEEEEEvNS4_8identityES11_S1C_vS1D_EENS_8epilogue10collective6detail29Sm90TmaWarpSpecializedAdapterINS1G_15DefaultEpilogueISH_NS5_IJlSB_lEEES1K_NS1F_6thread17LinearCombinationISH_Li1EffLNS1L_9ScaleType4KindE0ELNS_15FloatRoundStyleE2ESH_EENS1_15EpilogueDefaultEEEEEvvEEEEvNT_6ParamsE:
[----:B------:R-:W0:Y:S01]  /*0000*/  LDC R1, c[0x0][0x28] ;  /* 0x00000a00ff017b82 */ /* 0x000e220000000800 */
[----:B------:R-:W1:Y:S01]  /*0010*/  S2R R3, SR_TID.X ;  /* 0x0000000000037919 */ /* 0x000e620000002100 */
[----:B------:R-:W-:Y:S01]  /*0020*/  ELECT P0, URZ, PT ;  /* 0x00000000003f782f */ /* 0x000fe20003800000 */
[----:B------:R-:W-:Y:S01]  /*0030*/  BSSY B0, `(.L_x_0) ;  /* 0x000000f000007945 */ /* 0x000fe20003800000 */
[--C-:B-1----:R-:W-:Y:S02]  /*0040*/  SHF.R.U32.HI R0, RZ, 0x5, R3.reuse ;  /* 0x00000005ff007819 */ /* 0x102fe40000011603 */
[----:B------:R-:W-:-:S03]  /*0050*/  SHF.R.U32.HI R14, RZ, 0x7, R3 ;  /* 0x00000007ff0e7819 */ /* 0x000fc60000011603 */
[----:B------:R-:W1:Y:S04]  /*0060*/  SHFL.IDX PT, R4, R0, RZ, 0x1f ;  /* 0x00001fff00047589 */ /* 0x000e6800000e0000 */
[----:B------:R2:W3:Y:S01]  /*0070*/  SHFL.IDX PT, R10, R14, RZ, 0x1f ;  /* 0x00001fff0e0a7589 */ /* 0x0004e200000e0000 */
[----:B-1----:R-:W-:-:S13]  /*0080*/  ISETP.NE.OR P0, PT, R4, RZ, !P0 ;  /* 0x000000ff0400720c */ /* 0x002fda0004705670 */
[----:B0-23--:R-:W-:Y:S05]  /*0090*/  @P0 BRA `(.L_x_1) ;  /* 0x0000000000200947 */ /* 0x00dfea0003800000 */
[----:B------:R-:W-:Y:S02]  /*00a0*/  ULDC.64 UR4, c[0x0][0x198] ;  /* 0x0000660000047ab9 */ /* 0x000fe40000000a00 */
[----:B------:R-:W-:Y:S02]  /*00b0*/  UIADD3 UR6, UP0, UR4, 0xf0, URZ ;  /* 0x000000f004067890 */ /* 0x000fe4000ff1e03f */
[----:B------:R-:W-:Y:S02]  /*00c0*/  UIADD3 UR4, UP1, UR4, 0x1f0, URZ ;  /* 0x000001f004047890 */ /* 0x000fe4000ff3e03f */
[----:B------:R-:W-:Y:S02]  /*00d0*/  UIADD3.X UR7, URZ, UR5, URZ, UP0, !UPT ;  /* 0x000000053f077290 */ /* 0x000fe400087fe43f */
[----:B------:R-:W-:-:S07]  /*00e0*/  UIADD3.X UR5, URZ, UR5, URZ, UP1, !UPT ;  /* 0x000000053f057290 */ /* 0x000fce0008ffe43f */
[----:B------:R0:W-:Y:S02]  /*00f0*/  UTMACCTL.PF [UR6] ;  /* 0x00000000060079b9 */ /* 0x0001e40008040000 */
[----:B------:R0:W-:Y:S02]  /*0100*/  UTMACCTL.PF [UR4] ;  /* 0x00000000040079b9 */ /* 0x0001e40008040000 */
[----:B0-----:R-:W-:Y:S01]  /*0110*/  NOP ;  /* 0x0000000000007918 */ /* 0x001fe20000000000 */
.L_x_1:
[----:B------:R-:W-:Y:S05]  /*0120*/  BSYNC B0 ;  /* 0x0000000000007941 */ /* 0x000fea0003800000 */
.L_x_0:
[----:B------:R-:W0:Y:S02]  /*0130*/  SHFL.IDX PT, R2, R0, RZ, 0x1f ;  /* 0x00001fff00027589 */ /* 0x000e2400000e0000 */
[----:B0-----:R-:W-:-:S13]  /*0140*/  ISETP.NE.AND P0, PT, R2, RZ, PT ;  /* 0x000000ff0200720c */ /* 0x001fda0003f05270 */
[----:B------:R-:W-:Y:S05]  /*0150*/  @P0 BRA `(.L_x_2) ;  /* 0x0000000000500947 */ /* 0x000fea0003800000 */
[----:B------:R-:W0:Y:S01]  /*0160*/  S2UR UR8, SR_CgaCtaId ;  /* 0x00000000000879c3 */ /* 0x000e220000008800 */
[----:B------:R-:W-:Y:S01]  /*0170*/  UMOV UR4, 0x400 ;  /* 0x0000040000047882 */ /* 0x000fe20000000000 */
[----:B------:R-:W-:Y:S01]  /*0180*/  UMOV UR5, 0x1 ;  /* 0x0000000100057882 */ /* 0x000fe20000000000 */
[----:B------:R-:W-:Y:S01]  /*0190*/  UMOV UR6, 0x100 ;  /* 0x0000010000067882 */ /* 0x000fe20000000000 */
[----:B------:R-:W-:Y:S01]  /*01a0*/  ELECT P0, URZ, PT ;  /* 0x00000000003f782f */ /* 0x000fe20003800000 */
[----:B------:R-:W-:-:S04]  /*01b0*/  UIADD3 UR6, -UR6, 0x100000, URZ ;  /* 0x0010000006067890 */ /* 0x000fc8000fffe13f */
[----:B------:R-:W-:Y:S02]  /*01c0*/  USHF.L.U32 UR7, UR6, 0xb, URZ ;  /* 0x0000000b06077899 */ /* 0x000fe4000800063f */
[----:B------:R-:W-:Y:S02]  /*01d0*/  USHF.L.U32 UR6, UR6, 0x1, URZ ;  /* 0x0000000106067899 */ /* 0x000fe4000800063f */
[----:B0-----:R-:W-:Y:S02]  /*01e0*/  ULEA UR8, UR8, UR4, 0x18 ;  /* 0x0000000408087291 */ /* 0x001fe4000f8ec03f */
[----:B------:R-:W-:-:S04]  /*01f0*/  UIADD3 UR4, -UR5, 0x100000, URZ ;  /* 0x0010000005047890 */ /* 0x000fc8000fffe13f */
[----:B------:R-:W-:Y:S02]  /*0200*/  USHF.L.U32 UR5, UR4, 0xb, URZ ;  /* 0x0000000b04057899 */ /* 0x000fe4000800063f */
[----:B------:R-:W-:Y:S01]  /*0210*/  USHF.L.U32 UR4, UR4, 0x1, URZ ;  /* 0x0000000104047899 */ /* 0x000fe2000800063f */
[----:B------:R-:W0:Y:S11]  /*0220*/  FENCE.VIEW.ASYNC.S ;  /* 0x00000000000073c6 */ /* 0x000e360000000000 */
[----:B0-----:R0:W1:Y:S01]  /*0230*/  SYNCS.EXCH.64 URZ, [UR8], UR4 ;  /* 0x00000004083f75b2 */ /* 0x0010620008000100 */
[----:B------:R0:W2:Y:S01]  /*0240*/  SYNCS.EXCH.64 URZ, [UR8+0x18], UR6 ;  /* 0x00001806083f75b2 */ /* 0x0000a20008000100 */
[----:B------:R0:W3:Y:S01]  /*0250*/  SYNCS.EXCH.64 URZ, [UR8+0x8], UR4 ;  /* 0x00000804083f75b2 */ /* 0x0000e20008000100 */
[----:B------:R0:W4:Y:S01]  /*0260*/  SYNCS.EXCH.64 URZ, [UR8+0x20], UR6 ;  /* 0x00002006083f75b2 */ /* 0x0001220008000100 */
[----:B------:R0:W0:Y:S01]  /*0270*/  SYNCS.EXCH.64 URZ, [UR8+0x10], UR4 ;  /* 0x00001004083f75b2 */ /* 0x0000220008000100 */
[----:B------:R0:W0:Y:S01]  /*0280*/  SYNCS.EXCH.64 URZ, [UR8+0x28], UR6 ;  /* 0x00002806083f75b2 */ /* 0x0000220008000100 */
[----:B------:R-:W-:Y:S01]  /*0290*/  NOP ;  /* 0x0000000000007918 */ /* 0x000fe20000000000 */
.L_x_2:
[----:B------:R-:W5:Y:S01]  /*02a0*/  SHFL.IDX PT, R0, R0, RZ, 0x1f ;  /* 0x00001fff00007589 */ /* 0x000f6200000e0000 */
[----:B------:R-:W-:Y:S01]  /*02b0*/  ELECT P0, URZ, PT ;  /* 0x00000000003f782f */ /* 0x000fe20003800000 */
[----:B------:R-:W1:Y:S01]  /*02c0*/  LDC R2, c[0x0][0x65c] ;  /* 0x00019700ff027b82 */ /* 0x000e620000000800 */
[----:B------:R-:W-:Y:S01]  /*02d0*/  SHF.R.S32.HI R7, RZ, 0x1f, R4 ;  /* 0x0000001fff077819 */ /* 0x000fe20000011404 */
[----:B------:R-:W2:Y:S01]  /*02e0*/  S2R R5, SR_CTAID.Y ;  /* 0x0000000000057919 */ /* 0x000ea20000002600 */
[----:B0-----:R-:W-:Y:S01]  /*02f0*/  UMOV UR4, 0x20 ;  /* 0x0000002000047882 */ /* 0x001fe20000000000 */
[----:B------:R-:W-:Y:S01]  /*0300*/  NOP ;  /* 0x0000000000007918 */ /* 0x000fe20000000000 */
[----:B------:R-:W-:Y:S01]  /*0310*/  LEA.HI R7, R7, R4, RZ, 0x2 ;  /* 0x0000000407077211 */ /* 0x000fe200078f10ff */
[----:B------:R-:W0:Y:S01]  /*0320*/  S2R R6, SR_CTAID.X ;  /* 0x0000000000067919 */ /* 0x000e220000002500 */
[----:B------:R-:W-:Y:S01]  /*0330*/  ISETP.NE.AND P2, PT, R10, RZ, PT ;  /* 0x000000ff0a00720c */ /* 0x000fe20003f45270 */
[----:B------:R-:W-:Y:S01]  /*0340*/  NOP ;  /* 0x0000000000007918 */ /* 0x000fe20000000000 */
[----:B------:R-:W-:-:S02]  /*0350*/  LOP3.LUT R7, R7, 0xfffffffc, RZ, 0xc0, !PT ;  /* 0xfffffffc07077812 */ /* 0x000fc400078ec0ff */
[----:B-----5:R-:W-:Y:S02]  /*0360*/  ISETP.NE.OR P0, PT, R0, RZ, !P0 ;  /* 0x000000ff0000720c */ /* 0x020fe40004705670 */
[----:B-1----:R-:W-:-:S04]  /*0370*/  ISETP.NE.AND P3, PT, R2, 0x1, PT ;  /* 0x000000010200780c */ /* 0x002fc80003f65270 */
[----:B------:R-:W-:Y:S01]  /*0380*/  P2R R0, PR, RZ, 0x8 ;  /* 0x00000008ff007803 */ /* 0x000fe20000000000 */
[----:B------:R-:W-:Y:S01]  /*0390*/  IMAD.IADD R0, R4, 0x1, -R7 ;  /* 0x0000000104007824 */ /* 0x000fe200078e0a07 */
[----:B------:R-:W-:Y:S01]  /*03a0*/  LOP3.LUT R4, R3, 0x7f, RZ, 0xc0, !PT ;  /* 0x0000007f03047812 */ /* 0x000fe200078ec0ff */
[----:B------:R-:W-:-:S03]  /*03b0*/  IMAD.MOV.U32 R7, RZ, RZ, RZ ;  /* 0x000000ffff077224 */ /* 0x000fc600078e00ff */
[----:B------:R-:W-:Y:S01]  /*03c0*/  ISETP.NE.AND P1, PT, R0, 0x3, PT ;  /* 0x000000030000780c */ /* 0x000fe20003f25270 */
[----:B------:R-:W-:Y:S01]  /*03d0*/  VOTEU.ALL UP0, P0 ;  /* 0x00000000003f7886 */ /* 0x000fe20000000000 */
[----:B------:R-:W-:Y:S01]  /*03e0*/  VOTEU.ALL UP1, P0 ;  /* 0x00000000003f7886 */ /* 0x000fe20000020000 */
[----:B------:R-:W0:Y:S01]  /*03f0*/  @P3 LDC R17, c[0x0][0x10] ;  /* 0x00000400ff113b82 */ /* 0x000e220000000800 */
[----:B--2---:R-:W-:Y:S02]  /*0400*/  @P3 IMAD.MOV.U32 R8, RZ, RZ, R5 ;  /* 0x000000ffff083224 */ /* 0x004fe400078e0005 */
[----:B------:R-:W-:Y:S01]  /*0410*/  @!UP0 UMOV UR6, 0x400 ;  /* 0x0000040000068882 */ /* 0x000fe20000000000 */
[----:B------:R-:W-:-:S04]  /*0420*/  @!UP0 UIADD3 UR4, -UR4, 0x100000, URZ ;  /* 0x0010000004048890 */ /* 0x000fc8000fffe13f */
[----:B------:R-:W-:Y:S02]  /*0430*/  @!UP0 USHF.L.U32 UR5, UR4, 0xb, URZ ;  /* 0x0000000b04058899 */ /* 0x000fe4000800063f */
[----:B------:R-:W-:Y:S01]  /*0440*/  @!UP0 USHF.L.U32 UR4, UR4, 0x1, URZ ;  /* 0x0000000104048899 */ /* 0x000fe2000800063f */
[----:B------:R-:W-:Y:S01]  /*0450*/  @P3 IMAD.MOV.U32 R9, RZ, RZ, RZ ;  /* 0x000000ffff093224 */ /* 0x000fe200078e00ff */
[----:B------:R-:W1:Y:S08]  /*0460*/  @!UP0 S2UR UR7, SR_CgaCtaId ;  /* 0x00000000000789c3 */ /* 0x000e700000008800 */
[----:B------:R-:W2:Y:S01]  /*0470*/  @!P3 LDC R11, c[0x0][0xc] ;  /* 0x00000300ff0bbb82 */ /* 0x000ea20000000800 */
[----:B0-----:R-:W-:Y:S01]  /*0480*/  @P3 IMAD.WIDE.U32 R16, R6, R17, R8 ;  /* 0x0000001106103225 */ /* 0x001fe200078e0008 */
[----:B-1----:R-:W-:Y:S01]  /*0490*/  @!UP0 ULEA UR8, UR7, UR6, 0x18 ;  /* 0x0000000607088291 */ /* 0x002fe2000f8ec03f */
[----:B------:R-:W-:-:S02]  /*04a0*/  VOTEU.ALL UP0, P0 ;  /* 0x00000000003f7886 */ /* 0x000fc40000000000 */
[----:B------:R-:W-:Y:S01]  /*04b0*/  ULDC UR6, c[0x0][0xc] ;  /* 0x0000030000067ab9 */ /* 0x000fe20000000800 */
[----:B------:R-:W-:Y:S01]  /*04c0*/  ISETP.EQ.OR P0, PT, R0, RZ, !P1 ;  /* 0x000000ff0000720c */ /* 0x000fe20004f02670 */
[----:B------:R-:W-:-:S03]  /*04d0*/  ULDC UR7, c[0x0][0x10] ;  /* 0x0000040000077ab9 */ /* 0x000fc60000000800 */
[C---:B------:R-:W-:Y:S01]  /*04e0*/  ISETP.EQ.AND P0, PT, R10.reuse, RZ, P0 ;  /* 0x000000ff0a00720c */ /* 0x040fe20000702270 */
[----:B------:R-:W-:Y:S02]  /*04f0*/  VIADD R10, R10, 0xffffffff ;  /* 0xffffffff0a0a7836 */ /* 0x000fe40000000000 */
[----:B--2---:R-:W-:Y:S01]  /*0500*/  @!P3 IMAD.WIDE.U32 R8, R11, R5, R6 ;  /* 0x000000050b08b225 */ /* 0x004fe200078e0006 */
[----:B------:R-:W0:Y:S02]  /*0510*/  FENCE.VIEW.ASYNC.S ;  /* 0x00000000000073c6 */ /* 0x000e240000000000 */
[----:B0-----:R-:W3:Y:S01]  /*0520*/  @!UP0 SYNCS.EXCH.64 URZ, [UR8+0x40], UR4 ;  /* 0x00004004083f85b2 */ /* 0x001ee20008000100 */
[----:B------:R-:W-:Y:S01]  /*0530*/  SEL R18, RZ, 0x1, !P0 ;  /* 0x00000001ff127807 */ /* 0x000fe20004000000 */
[----:B------:R-:W-:Y:S01]  /*0540*/  @P3 IMAD.MOV.U32 R11, RZ, RZ, RZ ;  /* 0x000000ffff0b3224 */ /* 0x000fe200078e00ff */
[----:B------:R-:W-:Y:S01]  /*0550*/  ISETP.GE.U32.AND P1, PT, R10, 0x2, PT ;  /* 0x000000020a00780c */ /* 0x000fe20003f26070 */
[----:B------:R-:W-:-:S02]  /*0560*/  @!P3 IMAD.MOV.U32 R16, RZ, RZ, R8 ;  /* 0x000000ffff10b224 */ /* 0x000fc400078e0008 */
[----:B------:R-:W-:Y:S01]  /*0570*/  @P3 IMAD.IADD R17, R17, 0x1, R11 ;  /* 0x0000000111113824 */ /* 0x000fe200078e020b */
[----:B------:R-:W-:Y:S01]  /*0580*/  SEL R18, R18, 0x2, P1 ;  /* 0x0000000212127807 */ /* 0x000fe20000800000 */
[----:B------:R-:W-:Y:S01]  /*0590*/  @!P3 IMAD.MOV.U32 R17, RZ, RZ, R9 ;  /* 0x000000ffff11b224 */ /* 0x000fe200078e0009 */
[----:B------:R0:W3:Y:S01]  /*05a0*/  @!UP1 SYNCS.EXCH.64 URZ, [UR8+0x48], UR4 ;  /* 0x00004804083f95b2 */ /* 0x0000e20008000100 */
[----:B------:R-:W-:Y:S01]  /*05b0*/  NOP ;  /* 0x0000000000007918 */ /* 0x000fe20000000000 */
[----:B0-----:R-:W-:-:S03]  /*05c0*/  UIMAD.WIDE.U32 UR4, UR6, UR7, URZ ;  /* 0x00000007060472a5 */ /* 0x001fc6000f8e003f */
[----:B------:R-:W-:Y:S02]  /*05d0*/  ULDC UR6, c[0x0][0x14] ;  /* 0x0000050000067ab9 */ /* 0x000fe40000000800 */
[----:B------:R-:W-:Y:S02]  /*05e0*/  UIMAD.WIDE.U32 UR36, UR4, UR6, URZ ;  /* 0x00000006042472a5 */ /* 0x000fe4000f8e003f */
[----:B------:R-:W-:-:S04]  /*05f0*/  UIMAD UR42, UR5, UR6, URZ ;  /* 0x00000006052a72a4 */ /* 0x000fc8000f8e023f */
[----:B------:R-:W-:Y:S01]  /*0600*/  UIADD3 UR42, UR37, UR42, URZ ;  /* 0x0000002a252a7290 */ /* 0x000fe2000fffe03f */
[----:B---34-:R-:W-:Y:S06]  /*0610*/  BAR.SYNC.DEFER_BLOCKING 0x0 ;  /* 0x0000000000007b1d */ /* 0x018fec0000010000 */
[----:B------:R-:W-:Y:S05]  /*0620*/  @!P2 BRA `(.L_x_3) ;  /* 0x00000060008ca947 */ /* 0x000fea0003800000 */
[----:B------:R-:W-:-:S13]  /*0630*/  ISETP.GT.U32.AND P0, PT, R10, 0x1, PT ;  /* 0x000000010a00780c */ /* 0x000fda0003f04070 */
[----:B------:R-:W-:Y:S05]  /*0640*/  @P0 EXIT ;  /* 0x000000000000094d */ /* 0x000fea0003800000 */
[----:B------:R-:W-:Y:S01]  /*0650*/  ULDC.64 UR4, c[0x0][0x650] ;  /* 0x0001940000047ab9 */ /* 0x000fe20000000a00 */
[----:B------:R-:W-:Y:S01]  /*0660*/  PRMT R0, RZ, 0x7610, R0 ;  /* 0x00007610ff007816 */ /* 0x000fe20000000000 */
[----:B------:R-:W-:Y:S01]  /*0670*/  IMAD.MOV.U32 R101, RZ, RZ, -0x1 ;  /* 0xffffffffff657424 */ /* 0x000fe200078e00ff */
[----:B------:R-:W-:Y:S01]  /*0680*/  ISETP.GE.U32.AND P0, PT, R16, UR4, PT ;  /* 0x0000000410007c0c */ /* 0x000fe2000bf06070 */
[----:B------:R-:W-:Y:S02]  /*0690*/  IMAD.MOV.U32 R100, RZ, RZ, -0x1 ;  /* 0xffffffffff647424 */ /* 0x000fe400078e00ff */
[----:B------:R-:W-:Y:S01]  /*06a0*/  IMAD.MOV.U32 R99, RZ, RZ, -0x1 ;  /* 0xffffffffff637424 */ /* 0x000fe200078e00ff */
[----:B------:R-:W-:-:S13]  /*06b0*/  ISETP.GE.U32.AND.EX P0, PT, R17, UR5, PT, P0 ;  /* 0x0000000511007c0c */ /* 0x000fda000bf06100 */
[----:B------:R-:W-:Y:S05]  /*06c0*/  @P0 BRA `(.L_x_4) ;  /* 0x0000000400540947 */ /* 0x000fea0003800000 */
[----:B------:R-:W0:Y:S01]  /*06d0*/  LDC.64 R20, c[0x0][0x628] ;  /* 0x00018a00ff147b82 */ /* 0x000e220000000a00 */
[----:B------:R-:W-:Y:S02]  /*06e0*/  IMAD.MOV.U32 R8, RZ, RZ, R16 ;  /* 0x000000ffff087224 */ /* 0x000fe400078e0010 */
[----:B------:R-:W-:-:S05]  /*06f0*/  IMAD.MOV.U32 R9, RZ, RZ, R17 ;  /* 0x000000ffff097224 */ /* 0x000fca00078e0011 */
[----:B------:R-:W1:Y:S08]  /*0700*/  LDC R0, c[0x0][0x630] ;  /* 0x00018c00ff007b82 */ /* 0x000e700000000800 */
[----:B------:R-:W2:Y:S01]  /*0710*/  LDC.64 R22, c[0x0][0x620] ;  /* 0x00018800ff167b82 */ /* 0x000ea20000000a00 */
[----:B0-----:R-:W-:-:S04]  /*0720*/  ISETP.NE.U32.AND P0, PT, R20, RZ, PT ;  /* 0x000000ff1400720c */ /* 0x001fc80003f05070 */
[----:B------:R-:W-:-:S13]  /*0730*/  ISETP.NE.AND.EX P0, PT, R21, RZ, PT, P0 ;  /* 0x000000ff1500720c */ /* 0x000fda0003f05300 */
[----:B-12---:R-:W-:Y:S05]  /*0740*/  @!P0 BRA `(.L_x_5) ;  /* 0x0000000000288947 */ /* 0x006fea0003800000 */
[----:B------:R-:W0:Y:S02]  /*0750*/  LDC R13, c[0x0][0x634] ;  /* 0x00018d00ff0d7b82 */ /* 0x000e240000000800 */
[----:B0-----:R-:W-:-:S05]  /*0760*/  IADD3 R13, P0, R16, R13, RZ ;  /* 0x0000000d100d7210 */ /* 0x001fca0007f1e0ff */
[----:B------:R-:W-:-:S04]  /*0770*/  IMAD.X R15, RZ, RZ, R17, P0 ;  /* 0x000000ffff0f7224 */ /* 0x000fc800000e0611 */
[----:B------:R-:W-:-:S04]  /*0780*/  IMAD.WIDE.U32 R8, R15, R20, RZ ;  /* 0x000000140f087225 */ /* 0x000fc800078e00ff */
[----:B------:R-:W-:-:S04]  /*0790*/  IMAD.WIDE.U32 R10, P0, R13, R21, R8 ;  /* 0x000000150d0a7225 */ /* 0x000fc80007800008 */
[----:B------:R-:W-:-:S04]  /*07a0*/  IMAD.WIDE.U32 R8, R13, R20, RZ ;  /* 0x000000140d087225 */ /* 0x000fc800078e00ff */
[----:B------:R-:W-:Y:S01]  /*07b0*/  IMAD.X R13, RZ, RZ, RZ, P0 ;  /* 0x000000ffff0d7224 */ /* 0x000fe200000e06ff */
[----:B------:R-:W-:Y:S01]  /*07c0*/  IADD3 RZ, P0, R9, R10, RZ ;  /* 0x0000000a09ff7210 */ /* 0x000fe20007f1e0ff */
[----:B------:R-:W-:-:S04]  /*07d0*/  IMAD.MOV.U32 R12, RZ, RZ, R11 ;  /* 0x000000ffff0c7224 */ /* 0x000fc800078e000b */
[----:B------:R-:W-:-:S08]  /*07e0*/  IMAD.WIDE.U32.X R8, R15, R21, R12, P0 ;  /* 0x000000150f087225 */ /* 0x000fd000000e040c */
.L_x_5:
[-CC-:B------:R-:W-:Y:S01]  /*07f0*/  SHF.R.U64 R99, R8, R0.reuse, R9.reuse ;  /* 0x0000000008637219 */ /* 0x180fe20000001209 */
[----:B------:R-:W0:Y:S01]  /*0800*/  LDC R12, c[0x0][0x618] ;  /* 0x00018600ff0c7b82 */ /* 0x000e220000000800 */
[----:B------:R-:W-:Y:S01]  /*0810*/  SHF.R.U32.HI R7, RZ, R0, R9 ;  /* 0x00000000ff077219 */ /* 0x000fe20000011609 */
[----:B------:R-:W-:Y:S01]  /*0820*/  ULDC UR4, c[0x0][0x150] ;  /* 0x0000540000047ab9 */ /* 0x000fe20000000800 */
[----:B------:R-:W-:Y:S02]  /*0830*/  IADD3 R11, P0, RZ, -R99, RZ ;  /* 0x80000063ff0b7210 */ /* 0x000fe40007f1e0ff */
[----:B------:R-:W-:-:S03]  /*0840*/  I2FP.F32.U32 R0, R6 ;  /* 0x0000000600007245 */ /* 0x000fc60000201000 */
[----:B------:R-:W1:Y:S01]  /*0850*/  LDC.64 R30, c[0x0][0x640] ;  /* 0x00019000ff1e7b82 */ /* 0x000e620000000a00 */
[----:B------:R-:W-:Y:S02]  /*0860*/  IMAD.X R13, RZ, RZ, ~R7, P0 ;  /* 0x000000ffff0d7224 */ /* 0x000fe400000e0e07 */
[----:B------:R-:W-:Y:S01]  /*0870*/  FMUL R0, R0, UR4 ;  /* 0x0000000400007c20 */ /* 0x000fe20008400000 */
[----:B------:R-:W-:Y:S01]  /*0880*/  IMAD.WIDE.U32 R8, R11, R22, R16 ;  /* 0x000000160b087225 */ /* 0x000fe200078e0010 */
[----:B------:R-:W-:-:S03]  /*0890*/  ULDC UR4, c[0x0][0x154] ;  /* 0x0000550000047ab9 */ /* 0x000fc60000000800 */
[----:B------:R-:W-:Y:S01]  /*08a0*/  IMAD R10, R13, R22, RZ ;  /* 0x000000160d0a7224 */ /* 0x000fe200078e02ff */
[----:B------:R-:W2:Y:S01]  /*08b0*/  LDC R7, c[0x0][0x144] ;  /* 0x00005100ff077b82 */ /* 0x000ea20000000800 */
[----:B------:R-:W3:Y:S02]  /*08c0*/  F2I.U32.TRUNC.NTZ R0, R0 ;  /* 0x0000000000007305 */ /* 0x000ee4000020f000 */
[----:B------:R-:W-:-:S04]  /*08d0*/  IMAD R11, R11, R23, R10 ;  /* 0x000000170b0b7224 */ /* 0x000fc800078e020a */
[----:B------:R-:W-:Y:S01]  /*08e0*/  IMAD.IADD R9, R9, 0x1, R11 ;  /* 0x0000000109097824 */ /* 0x000fe200078e020b */
[----:B------:R-:W4:Y:S01]  /*08f0*/  LDC R24, c[0x0][0x608] ;  /* 0x00018200ff187b82 */ /* 0x000f220000000800 */
[----:B------:R-:W-:-:S03]  /*0900*/  IMAD.MOV.U32 R11, RZ, RZ, -0x1 ;  /* 0xffffffffff0b7424 */ /* 0x000fc600078e00ff */
[-CC-:B0-----:R-:W-:Y:S02]  /*0910*/  SHF.R.U64 R22, R8, R12.reuse, R9.reuse ;  /* 0x0000000c08167219 */ /* 0x181fe40000001209 */
[----:B------:R-:W-:Y:S02]  /*0920*/  I2FP.F32.U32 R8, R5 ;  /* 0x0000000500087245 */ /* 0x000fe40000201000 */
[----:B------:R-:W0:Y:S01]  /*0930*/  LDC R28, c[0x0][0x658] ;  /* 0x00019600ff1c7b82 */ /* 0x000e220000000800 */
[----:B-1----:R-:W-:Y:S01]  /*0940*/  ISETP.NE.U32.AND P0, PT, R30, RZ, PT ;  /* 0x000000ff1e00720c */ /* 0x002fe20003f05070 */
[----:B---3--:R-:W-:Y:S02]  /*0950*/  IMAD.MOV R10, RZ, RZ, -R0 ;  /* 0x000000ffff0a7224 */ /* 0x008fe400078e0a00 */
[----:B------:R-:W-:Y:S01]  /*0960*/  FMUL R8, R8, UR4 ;  /* 0x0000000408087c20 */ /* 0x000fe20008400000 */
[----:B------:R-:W-:Y:S02]  /*0970*/  SHF.R.U32.HI R9, RZ, R12, R9 ;  /* 0x0000000cff097219 */ /* 0x000fe40000011609 */
[----:B------:R-:W-:Y:S01]  /*0980*/  ISETP.NE.AND.EX P0, PT, R31, RZ, PT, P0 ;  /* 0x000000ff1f00720c */ /* 0x000fe20003f05300 */
[----:B------:R1:W3:Y:S01]  /*0990*/  F2I.U32.TRUNC.NTZ R15, R8 ;  /* 0x00000008000f7305 */ /* 0x0002e2000020f000 */
[----:B------:R-:W1:Y:S01]  /*09a0*/  LDC R20, c[0x0][0x148] ;  /* 0x00005200ff147b82 */ /* 0x000e620000000800 */
[----:B--2---:R-:W-:-:S07]  /*09b0*/  IMAD R0, R7, R10, R6 ;  /* 0x0000000a07007224 */ /* 0x004fce00078e0206 */
[----:B------:R-:W2:Y:S01]  /*09c0*/  LDC R26, c[0x0][0x600] ;  /* 0x00018000ff1a7b82 */ /* 0x000ea20000000800 */
[-CC-:B----4-:R-:W-:Y:S02]  /*09d0*/  SHF.R.U64 R32, R22, R24.reuse, R9.reuse ;  /* 0x0000001816207219 */ /* 0x190fe40000001209 */
[----:B------:R-:W-:Y:S01]  /*09e0*/  SHF.R.U32.HI R7, RZ, R24, R9 ;  /* 0x00000018ff077219 */ /* 0x000fe20000011609 */
[----:B------:R-:W-:-:S04]  /*09f0*/  IMAD.MOV.U32 R9, RZ, RZ, 0x1 ;  /* 0x00000001ff097424 */ /* 0x000fc800078e00ff */
[----:B------:R-:W4:Y:S01]  /*0a00*/  LDC R21, c[0x0][0x648] ;  /* 0x00019200ff157b82 */ /* 0x000f220000000800 */
[-C--:B0-----:R-:W-:Y:S02]  /*0a10*/  SHF.L.U32 R6, R11, R28.reuse, RZ ;  /* 0x0000001c0b067219 */ /* 0x081fe400000006ff */
[--C-:B------:R-:W-:Y:S02]  /*0a20*/  SHF.R.U64 R24, R32, R28, R7.reuse ;  /* 0x0000001c20187219 */ /* 0x100fe40000001207 */
[----:B------:R-:W-:Y:S02]  /*0a30*/  LOP3.LUT R13, RZ, R6, RZ, 0x33, !PT ;  /* 0x00000006ff0d7212 */ /* 0x000fe400078e33ff */
[-C--:B------:R-:W-:Y:S01]  /*0a40*/  SHF.R.U32.HI R7, RZ, R28.reuse, R7 ;  /* 0x0000001cff077219 */ /* 0x080fe20000011607 */
[----:B------:R-:W0:Y:S01]  /*0a50*/  LDC R23, c[0x0][0x638] ;  /* 0x00018e00ff177b82 */ /* 0x000e220000000800 */
[----:B------:R-:W-:Y:S01]  /*0a60*/  SHF.L.U32 R12, R9, R28, RZ ;  /* 0x0000001c090c7219 */ /* 0x000fe200000006ff */
[----:B------:R-:W-:-:S06]  /*0a70*/  IMAD.MOV.U32 R6, RZ, RZ, R24 ;  /* 0x000000ffff067224 */ /* 0x000fcc00078e0018 */
[----:B------:R-:W0:Y:S01]  /*0a80*/  LDC R101, c[0x0][0x610] ;  /* 0x00018400ff657b82 */ /* 0x000e220000000800 */
[----:B-1-3--:R-:W-:Y:S05]  /*0a90*/  @!P0 BRA `(.L_x_6) ;  /* 0x0000000000288947 */ /* 0x00afea0003800000 */
[----:B------:R-:W1:Y:S02]  /*0aa0*/  LDC R11, c[0x0][0x64c] ;  /* 0x00019300ff0b7b82 */ /* 0x000e640000000800 */
[----:B-1----:R-:W-:-:S05]  /*0ab0*/  IADD3 R11, P0, R24, R11, RZ ;  /* 0x0000000b180b7210 */ /* 0x002fca0007f1e0ff */
        /* <DEDUP_REMOVED lines=8> */
.L_x_6:
[----:B----4-:R-:W-:Y:S01]  /*0b40*/  SHF.R.U64 R6, R6, R21, R7 ;  /* 0x0000001506067219 */ /* 0x010fe20000001207 */
[----:B--2---:R-:W-:Y:S01]  /*0b50*/  VIADD R7, R26, 0xffffffff ;  /* 0xffffffff1a077836 */ /* 0x004fe20000000000 */
[----:B------:R-:W-:Y:S01]  /*0b60*/  LOP3.LUT R13, R32, R13, RZ, 0xc0, !PT ;  /* 0x0000000d200d7212 */ /* 0x000fe200078ec0ff */
[----:B------:R-:W-:Y:S02]  /*0b70*/  IMAD.MOV R15, RZ, RZ, -R15 ;  /* 0x000000ffff0f7224 */ /* 0x000fe400078e0a0f */
[----:B------:R-:W-:Y:S02]  /*0b80*/  IMAD.MOV R8, RZ, RZ, -R6 ;  /* 0x000000ffff087224 */ /* 0x000fe400078e0a06 */
[----:B------:R-:W-:Y:S01]  /*0b90*/  IMAD R13, R12, R6, R13 ;  /* 0x000000060c0d7224 */ /* 0x000fe200078e020d */
[----:B------:R-:W-:Y:S01]  /*0ba0*/  LOP3.LUT R6, R22, R7, RZ, 0xc0, !PT ;  /* 0x0000000716067212 */ /* 0x000fe200078ec0ff */
[----:B------:R-:W-:Y:S02]  /*0bb0*/  @P3 IMAD R0, R20, R15, R5 ;  /* 0x0000000f14003224 */ /* 0x000fe400078e0205 */
[----:B0-----:R-:W-:-:S02]  /*0bc0*/  IMAD R5, R8, R23, R24 ;  /* 0x0000001708057224 */ /* 0x001fc400078e0218 */
[----:B------:R-:W-:Y:S02]  /*0bd0*/  IMAD R101, R13, R101, R0 ;  /* 0x000000650d657224 */ /* 0x000fe400078e0200 */
[----:B------:R-:W-:Y:S02]  /*0be0*/  IMAD R6, R5, R26, R6 ;  /* 0x0000001a05067224 */ /* 0x000fe400078e0206 */
[----:B------:R-:W-:-:S03]  /*0bf0*/  IMAD.MOV.U32 R0, RZ, RZ, 0x1 ;  /* 0x00000001ff007424 */ /* 0x000fc600078e00ff */
[----:B------:R-:W-:Y:S02]  /*0c00*/  SEL R100, R6, R101, !P3 ;  /* 0x0000006506647207 */ /* 0x000fe40005800000 */
[----:B------:R-:W-:-:S07]  /*0c10*/  SEL R101, R101, R6, !P3 ;  /* 0x0000000665657207 */ /* 0x000fce0005800000 */
.L_x_4:
[----:B------:R-:W-:-:S08]  /*0c20*/  NOP ;  /* 0x0000000000007918 */ /* 0x000fd00000000000 */
[----:B------:R-:W0:Y:S02]  /*0c30*/  USETMAXREG.TRY_ALLOC.CTAPOOL UP0, 0xe8 ;  /* 0x000000e8000079c8 */ /* 0x000e240008000600 */
[----:B0-----:R-:W-:-:S13]  /*0c40*/  PLOP3.LUT P0, PT, PT, PT, UP0, 0x80, 0x0 ;  /* 0x000000000000781c */ /* 0x001fda0003f0f008 */
[----:B------:R-:W-:Y:S05]  /*0c50*/  @!P0 BRA `(.L_x_4) ;  /* 0xfffffffc00f08947 */ /* 0x000fea000383ffff */
[----:B------:R-:W-:Y:S01]  /*0c60*/  ULDC.64 UR4, c[0x0][0x598] ;  /* 0x0001660000047ab9 */ /* 0x000fe20000000a00 */
[----:B------:R-:W-:Y:S01]  /*0c70*/  ULDC.64 UR38, c[0x0][0x208] ;  /* 0x0000820000267ab9 */ /* 0x000fe20000000a00 */
[----:B------:R-:W-:-:S04]  /*0c80*/  ISETP.NE.U32.AND P0, PT, RZ, UR4, PT ;  /* 0x00000004ff007c0c */ /* 0x000fc8000bf05070 */
[----:B------:R-:W-:-:S13]  /*0c90*/  ISETP.NE.AND.EX P0, PT, RZ, UR5, PT, P0 ;  /* 0x00000005ff007c0c */ /* 0x000fda000bf05300 */
[----:B------:R-:W-:Y:S05]  /*0ca0*/  @!P0 BRA `(.L_x_7) ;  /* 0x00000000001c8947 */ /* 0x000fea0003800000 */
[----:B------:R-:W0:Y:S02]  /*0cb0*/  LDC.64 R6, c[0x0][0x598] ;  /* 0x00016600ff067b82 */ /* 0x000e240000000a00 */
[----:B0-----:R-:W2:Y:S02]  /*0cc0*/  LDG.E.64 R6, desc[UR38][R6.64] ;  /* 0x0000002606067981 */ /* 0x001ea4000c1e1b00 */
[----:B--2---:R-:W-:-:S04]  /*0cd0*/  ISETP.NE.U32.AND P0, PT, R6, RZ, PT ;  /* 0x000000ff0600720c */ /* 0x004fc80003f05070 */
[----:B------:R-:W-:-:S13]  /*0ce0*/  ISETP.NE.AND.EX P0, PT, R7, RZ, PT, P0 ;  /* 0x000000ff0700720c */ /* 0x000fda0003f05300 */
[----:B------:R-:W-:Y:S05]  /*0cf0*/  @!P0 BRA `(.L_x_7) ;  /* 0x0000000000088947 */ /* 0x000fea0003800000 */
[----:B------:R0:W5:Y:S01]  /*0d00*/  LD.E R19, desc[UR38][R6.64] ;  /* 0x0000002606137980 */ /* 0x000162000c101900 */
[----:B------:R-:W-:Y:S05]  /*0d10*/  BRA `(.L_x_8) ;  /* 0x0000000000247947 */ /* 0x000fea0003800000 */
.L_x_7:
[----:B------:R-:W-:Y:S02]  /*0d20*/  ULDC.64 UR4, c[0x0][0x588] ;  /* 0x0001620000047ab9 */ /* 0x000fe40000000a00 */
[----:B------:R-:W-:-:S04]  /*0d30*/  ISETP.NE.U32.AND P0, PT, RZ, UR4, PT ;  /* 0x00000004ff007c0c */ /* 0x000fc8000bf05070 */
[----:B------:R-:W-:-:S13]  /*0d40*/  ISETP.NE.AND.EX P0, PT, RZ, UR5, PT, P0 ;  /* 0x00000005ff007c0c */ /* 0x000fda000bf05300 */
[----:B------:R-:W-:Y:S05]  /*0d50*/  @!P0 BRA `(.L_x_9) ;  /* 0x00000000000c8947 */ /* 0x000fea0003800000 */
[----:B------:R-:W0:Y:S02]  /*0d60*/  LDC.64 R6, c[0x0][0x588] ;  /* 0x00016200ff067b82 */ /* 0x000e240000000a00 */
[----:B0-----:R1:W5:Y:S01]  /*0d70*/  LDG.E R19, desc[UR38][R6.64] ;  /* 0x0000002606137981 */ /* 0x001362000c1e1900 */
[----:B------:R-:W-:Y:S05]  /*0d80*/  BRA `(.L_x_8) ;  /* 0x0000000000087947 */ /* 0x000fea0003800000 */
.L_x_9:
[----:B------:R-:W-:Y:S02]  /*0d90*/  ULDC UR4, c[0x0][0x580] ;  /* 0x0001600000047ab9 */ /* 0x000fe40000000800 */
[----:B------:R-:W-:-:S07]  /*0da0*/  IMAD.U32 R19, RZ, RZ, UR4 ;  /* 0x00000004ff137e24 */ /* 0x000fce000f8e00ff */
.L_x_8:
[----:B------:R-:W-:Y:S02]  /*0db0*/  ULDC.64 UR4, c[0x0][0x5a0] ;  /* 0x0001680000047ab9 */ /* 0x000fe40000000a00 */
[----:B------:R-:W-:-:S04]  /*0dc0*/  ISETP.NE.U32.AND P0, PT, RZ, UR4, PT ;  /* 0x00000004ff007c0c */ /* 0x000fc8000bf05070 */
[----:B------:R-:W-:-:S13]  /*0dd0*/  ISETP.NE.AND.EX P0, PT, RZ, UR5, PT, P0 ;  /* 0x00000005ff007c0c */ /* 0x000fda000bf05300 */
[----:B------:R-:W-:Y:S05]  /*0de0*/  @!P0 BRA `(.L_x_10) ;  /* 0x00000000001c8947 */ /* 0x000fea0003800000 */
[----:B01----:R-:W0:Y:S02]  /*0df0*/  LDC.64 R6, c[0x0][0x5a0] ;  /* 0x00016800ff067b82 */ /* 0x003e240000000a00 */
[----:B0-----:R-:W2:Y:S02]  /*0e00*/  LDG.E.64 R6, desc[UR38][R6.64] ;  /* 0x0000002606067981 */ /* 0x001ea4000c1e1b00 */
[----:B--2---:R-:W-:-:S04]  /*0e10*/  ISETP.NE.U32.AND P0, PT, R6, RZ, PT ;  /* 0x000000ff0600720c */ /* 0x004fc80003f05070 */
[----:B------:R-:W-:-:S13]  /*0e20*/  ISETP.NE.AND.EX P0, PT, R7, RZ, PT, P0 ;  /* 0x000000ff0700720c */ /* 0x000fda0003f05300 */
[----:B------:R-:W-:Y:S05]  /*0e30*/  @!P0 BRA `(.L_x_10) ;  /* 0x0000000000088947 */ /* 0x000fea0003800000 */
[----:B------:R0:W5:Y:S01]  /*0e40*/  LD.E R88, desc[UR38][R6.64] ;  /* 0x0000002606587980 */ /* 0x000162000c101900 */
[----:B------:R-:W-:Y:S05]  /*0e50*/  BRA `(.L_x_11) ;  /* 0x0000000000247947 */ /* 0x000fea0003800000 */
.L_x_10:
[----:B------:R-:W-:Y:S02]  /*0e60*/  ULDC.64 UR4, c[0x0][0x590] ;  /* 0x0001640000047ab9 */ /* 0x000fe40000000a00 */
[----:B------:R-:W-:-:S04]  /*0e70*/  ISETP.NE.U32.AND P0, PT, RZ, UR4, PT ;  /* 0x00000004ff007c0c */ /* 0x000fc8000bf05070 */
[----:B------:R-:W-:-:S13]  /*0e80*/  ISETP.NE.AND.EX P0, PT, RZ, UR5, PT, P0 ;  /* 0x00000005ff007c0c */ /* 0x000fda000bf05300 */
[----:B------:R-:W-:Y:S05]  /*0e90*/  @!P0 BRA `(.L_x_12) ;  /* 0x00000000000c8947 */ /* 0x000fea0003800000 */
[----:B------:R-:W2:Y:S02]  /*0ea0*/  LDC.64 R88, c[0x0][0x590] ;  /* 0x00016400ff587b82 */ /* 0x000ea40000000a00 */
[----:B--2---:R2:W5:Y:S01]  /*0eb0*/  LDG.E R88, desc[UR38][R88.64] ;  /* 0x0000002658587981 */ /* 0x004562000c1e1900 */
[----:B------:R-:W-:Y:S05]  /*0ec0*/  BRA `(.L_x_11) ;  /* 0x0000000000087947 */ /* 0x000fea0003800000 */
.L_x_12:
[----:B------:R-:W-:Y:S02]  /*0ed0*/  ULDC UR4, c[0x0][0x584] ;  /* 0x0001610000047ab9 */ /* 0x000fe40000000800 */
[----:B------:R-:W-:-:S07]  /*0ee0*/  IMAD.U32 R88, RZ, RZ, UR4 ;  /* 0x00000004ff587e24 */ /* 0x000fce000f8e00ff */
.L_x_11:
[----:B------:R-:W-:-:S13]  /*0ef0*/  LOP3.LUT P0, RZ, R0, 0xff, RZ, 0xc0, !PT ;  /* 0x000000ff00ff7812 */ /* 0x000fda000780c0ff */
[----:B------:R-:W-:Y:S05]  /*0f00*/  @!P0 EXIT ;  /* 0x000000000000894d */ /* 0x000fea0003800000 */
[----:B------:R-:W3:Y:S01]  /*0f10*/  LDC R90, c[0x0][0x658] ;  /* 0x00019600ff5a7b82 */ /* 0x000ee20000000800 */
[----:B------:R-:W-:Y:S01]  /*0f20*/  ULDC.64 UR6, c[0x0][0x288] ;  /* 0x0000a20000067ab9 */ /* 0x000fe20000000a00 */
[----:B------:R-:W-:Y:S01]  /*0f30*/  LOP3.LUT R14, R14, 0x1, RZ, 0xc0, !PT ;  /* 0x000000010e0e7812 */ /* 0x000fe200078ec0ff */
[----:B------:R-:W-:Y:S01]  /*0f40*/  UIADD3 UR4, UR7, 0x7f, URZ ;  /* 0x0000007f07047890 */ /* 0x000fe2000fffe03f */
[----:B------:R-:W-:Y:S01]  /*0f50*/  SHF.R.U32.HI R0, RZ, 0x2, R3 ;  /* 0x00000002ff007819 */ /* 0x000fe20000011603 */
[----:B01----:R-:W-:Y:S01]  /*0f60*/  IMAD.MOV.U32 R7, RZ, RZ, -0x1 ;  /* 0xffffffffff077424 */ /* 0x003fe200078e00ff */
[----:B------:R-:W-:Y:S01]  /*0f70*/  SHF.R.U32.HI R4, RZ, 0x1, R4 ;  /* 0x00000001ff047819 */ /* 0x000fe20000011604 */
[----:B------:R-:W-:Y:S01]  /*0f80*/  USHF.R.S32.HI UR5, URZ, 0x1f, UR4 ;  /* 0x0000001f3f057899 */ /* 0x000fe20008011404 */
[----:B------:R-:W0:Y:S01]  /*0f90*/  LDC.64 R92, c[0x0][0x5c8] ;  /* 0x00017200ff5c7b82 */ /* 0x000e220000000a00 */
[----:B------:R-:W-:Y:S01]  /*0fa0*/  IMAD.SHL.U32 R5, R14, 0x40, RZ ;  /* 0x000000400e057824 */ /* 0x000fe200078e00ff */
[----:B------:R-:W-:Y:S01]  /*0fb0*/  LOP3.LUT R0, R0, 0x7, RZ, 0xc0, !PT ;  /* 0x0000000700007812 */ /* 0x000fe200078ec0ff */
[----:B------:R-:W-:Y:S01]  /*0fc0*/  ULEA.HI UR5, UR5, UR4, URZ, 0x7 ;  /* 0x0000000405057291 */ /* 0x000fe2000f8f383f */
[----:B------:R-:W-:Y:S01]  /*0fd0*/  LOP3.LUT R23, R4, 0x30, RZ, 0xc0, !PT ;  /* 0x0000003004177812 */ /* 0x000fe200078ec0ff */
[----:B------:R-:W-:Y:S01]  /*0fe0*/  IMAD.MOV.U32 R9, RZ, RZ, 0x1 ;  /* 0x00000001ff097424 */ /* 0x000fe200078e00ff */
[--C-:B------:R-:W-:Y:S01]  /*0ff0*/  LOP3.LUT R22, R5, 0x40, R0.reuse, 0xe2, !PT ;  /* 0x0000004005167812 */ /* 0x100fe200078ee200 */
[----:B------:R-:W-:Y:S01]  /*1000*/  USHF.R.S32.HI UR43, URZ, 0x7, UR5 ;  /* 0x000000073f2b7899 */ /* 0x000fe20008011405 */
[----:B------:R-:W1:Y:S01]  /*1010*/  LDC R95, c[0x0][0x600] ;  /* 0x00018000ff5f7b82 */ /* 0x000e620000000800 */
[-C--:B------:R-:W-:Y:S01]  /*1020*/  IADD3 R5, RZ, -R23.reuse, -R0 ;  /* 0x80000017ff057210 */ /* 0x080fe20007ffe800 */
[----:B------:R-:W-:Y:S01]  /*1030*/  IMAD.U32 R6, RZ, RZ, UR6 ;  /* 0x00000006ff067e24 */ /* 0x000fe2000f8e00ff */
[C---:B--2---:R-:W-:Y:S01]  /*1040*/  LOP3.LUT R89, R3.reuse, 0x3, RZ, 0xc0, !PT ;  /* 0x0000000303597812 */ /* 0x044fe200078ec0ff */
[----:B------:R-:W-:Y:S01]  /*1050*/  UISETP.LT.AND UP0, UPT, UR43, 0x1, UPT ;  /* 0x000000012b00788c */ /* 0x000fe2000bf01270 */
[----:B------:R-:W-:Y:S01]  /*1060*/  LOP3.LUT R94, R3, 0x80, RZ, 0xc0, !PT ;  /* 0x00000080035e7812 */ /* 0x000fe200078ec0ff */
[----:B------:R-:W-:Y:S01]  /*1070*/  IMAD R5, R14, -0x40, R5 ;  /* 0xffffffc00e057824 */ /* 0x000fe200078e0205 */
[----:B------:R-:W-:Y:S01]  /*1080*/  ULDC UR4, c[0x0][0x284] ;  /* 0x0000a10000047ab9 */ /* 0x000fe20000000800 */
[-C--:B---3--:R-:W-:Y:S01]  /*1090*/  SHF.L.U32 R7, R7, R90.reuse, RZ ;  /* 0x0000005a07077219 */ /* 0x088fe200000006ff */
[----:B------:R-:W-:Y:S01]  /*10a0*/  USEL UR44, UR43, 0x1, UP0 ;  /* 0x000000012b2c7887 */ /* 0x000fe20008000000 */
[----:B------:R-:W-:Y:S01]  /*10b0*/  LOP3.LUT R22, R22, R23, RZ, 0xfc, !PT ;  /* 0x0000001716167212 */ /* 0x000fe200078efcff */
[----:B------:R-:W-:Y:S01]  /*10c0*/  IMAD R89, R89, -0x2, R6 ;  /* 0xfffffffe59597824 */ /* 0x000fe200078e0206 */
[----:B------:R-:W-:Y:S01]  /*10d0*/  SHF.L.U32 R90, R9, R90, RZ ;  /* 0x0000005a095a7219 */ /* 0x000fe200000006ff */
[----:B------:R-:W-:Y:S01]  /*10e0*/  VIADD R97, R5, UR4 ;  /* 0x0000000405617c36 */ /* 0x000fe20008000000 */
[----:B------:R-:W-:Y:S01]  /*10f0*/  LOP3.LUT R98, R18, 0x1, RZ, 0xfc, !PT ;  /* 0x0000000112627812 */ /* 0x000fe200078efcff */
[----:B------:R-:W-:Y:S01]  /*1100*/  IMAD.MOV.U32 R23, RZ, RZ, RZ ;  /* 0x000000ffff177224 */ /* 0x000fe200078e00ff */
[C---:B0-----:R-:W-:Y:S01]  /*1110*/  SHF.L.U64.HI R91, R92.reuse, 0x3, R93 ;  /* 0x000000035c5b7819 */ /* 0x041fe2000001025d */
[----:B------:R-:W-:Y:S01]  /*1120*/  IMAD.SHL.U32 R92, R92, 0x8, RZ ;  /* 0x000000085c5c7824 */ /* 0x000fe200078e00ff */
[----:B------:R-:W-:Y:S01]  /*1130*/  SHF.R.U32.HI R94, RZ, 0x7, R94 ;  /* 0x00000007ff5e7819 */ /* 0x000fe2000001165e */
[----:B------:R-:W-:Y:S01]  /*1140*/  IMAD.SHL.U32 R93, R3, 0x2, RZ ;  /* 0x00000002035d7824 */ /* 0x000fe200078e00ff */
[----:B------:R-:W-:Y:S01]  /*1150*/  LOP3.LUT R96, RZ, R7, RZ, 0x33, !PT ;  /* 0x00000007ff607212 */ /* 0x000fe200078e33ff */
[----:B------:R-:W-:Y:S01]  /*1160*/  UIADD3 UR44, UR43, -UR44, URZ ;  /* 0x8000002c2b2c7290 */ /* 0x000fe2000fffe03f */
[----:B------:R-:W-:Y:S01]  /*1170*/  UMOV UR40, URZ ;  /* 0x0000003f00287c82 */ /* 0x000fe20008000000 */
[----:B-1----:R-:W-:Y:S01]  /*1180*/  VIADD R95, R95, 0xffffffff ;  /* 0xffffffff5f5f7836 */ /* 0x002fe20000000000 */
[----:B------:R-:W-:-:S09]  /*1190*/  UMOV UR41, URZ ;  /* 0x0000003f00297c82 */ /* 0x000fd20008000000 */
.L_x_158:
[----:B0-----:R-:W0:Y:S01]  /*11a0*/  SHFL.IDX PT, R0, R94, RZ, 0x1f ;  /* 0x00001fff5e007589 */ /* 0x001e2200000e0000 */
[----:B-1----:R-:W1:Y:S01]  /*11b0*/  S2UR UR7, SR_CgaCtaId ;  /* 0x00000000000779c3 */ /* 0x002e620000008800 */
[----:B------:R-:W-:Y:S01]  /*11c0*/  UMOV UR6, 0x400 ;  /* 0x0000040000067882 */ /* 0x000fe20000000000 */
[----:B0-----:R-:W-:Y:S01]  /*11d0*/  R2UR UR4, R0 ;  /* 0x00000000000472ca */ /* 0x001fe200000e0000 */
[----:B-1----:R-:W-:-:S12]  /*11e0*/  ULEA UR46, UR7, UR6, 0x18 ;  /* 0x00000006072e7291 */ /* 0x002fd8000f8ec03f */
[----:B------:R-:W-:-:S04]  /*11f0*/  ULEA.HI UR5, UR4, UR4, URZ, 0x1 ;  /* 0x0000000404057291 */ /* 0x000fc8000f8f083f */
[----:B------:R-:W-:-:S04]  /*1200*/  ULOP3.LUT UR5, UR5, 0x3fffe, URZ, 0xc0, !UPT ;  /* 0x0003fffe05057892 */ /* 0x000fc8000f8ec03f */
[----:B------:R-:W-:-:S03]  /*1210*/  UIADD3 UR5, UR4, -UR5, URZ ;  /* 0x8000000504057290 */ /* 0x000fc6000fffe03f */
[----:B------:R-:W-:Y:S01]  /*1220*/  ULDC UR4, c[0x0][0x28c] ;  /* 0x0000a30000047ab9 */ /* 0x000fe20000000800 */
[----:B------:R-:W-:Y:S01]  /*1230*/  ULEA UR5, UR5, UR46, 0xe ;  /* 0x0000002e05057291 */ /* 0x000fe2000f8e703f */
[----:B------:R-:W-:-:S03]  /*1240*/  ISETP.LT.AND P0, PT, RZ, UR4, PT ;  /* 0x00000004ff007c0c */ /* 0x000fc6000bf01270 */
[----:B------:R-:W-:-:S04]  /*1250*/  UIADD3 UR5, UR5, 0x100, URZ ;  /* 0x0000010005057890 */ /* 0x000fc8000fffe03f */
[----:B------:R-:W-:-:S04]  /*1260*/  USHF.R.U32.HI UR5, URZ, 0x4, UR5 ;  /* 0x000000043f057899 */ /* 0x000fc80008011605 */
[----:B------:R-:W-:Y:S02]  /*1270*/  ULOP3.LUT UR45, UR5, 0x3fff, URZ, 0xc0, !UPT ;  /* 0x00003fff052d7892 */ /* 0x000fe4000f8ec03f */
[----:B--2345:R-:W-:Y:S10]  /*1280*/  @P0 BRA `(.L_x_13) ;  /* 0x0000000000400947 */ /* 0x03cff40003800000 */
[----:B------:R-:W-:Y:S01]  /*1290*/  MOV R0, 0x0 ;  /* 0x0000000000007802 */ /* 0x000fe20000000f00 */
[----:B------:R-:W-:Y:S01]  /*12a0*/  ULDC.64 UR4, c[0x4][0x68] ;  /* 0x01001a0000047ab9 */ /* 0x000fe20000000a00 */
[----:B------:R-:W-:Y:S01]  /*12b0*/  ULDC.64 UR6, c[0x4][0x8] ;  /* 0x0100020000067ab9 */ /* 0x000fe20000000a00 */
[----:B------:R-:W-:Y:S01]  /*12c0*/  IMAD.U32 R4, RZ, RZ, UR4 ;  /* 0x00000004ff047e24 */ /* 0x000fe2000f8e00ff */
[----:B------:R0:W1:Y:S01]  /*12d0*/  LDC.64 R14, c[0x4][R0] ;  /* 0x01000000000e7b82 */ /* 0x0000620000000a00 */
[----:B------:R-:W-:Y:S01]  /*12e0*/  IMAD.U32 R5, RZ, RZ, UR5 ;  /* 0x00000005ff057e24 */ /* 0x000fe2000f8e00ff */
[----:B------:R-:W-:Y:S01]  /*12f0*/  ULDC.64 UR4, c[0x4][0x70] ;  /* 0x01001c0000047ab9 */ /* 0x000fe20000000a00 */
[----:B------:R-:W-:Y:S02]  /*1300*/  IMAD.U32 R10, RZ, RZ, UR6 ;  /* 0x00000006ff0a7e24 */ /* 0x000fe4000f8e00ff */
[----:B------:R-:W-:Y:S02]  /*1310*/  IMAD.U32 R6, RZ, RZ, UR4 ;  /* 0x00000004ff067e24 */ /* 0x000fe4000f8e00ff */
[----:B------:R-:W-:-:S02]  /*1320*/  IMAD.U32 R7, RZ, RZ, UR5 ;  /* 0x00000005ff077e24 */ /* 0x000fc4000f8e00ff */
[----:B------:R-:W-:Y:S02]  /*1330*/  IMAD.U32 R11, RZ, RZ, UR7 ;  /* 0x00000007ff0b7e24 */ /* 0x000fe4000f8e00ff */
[----:B------:R-:W-:Y:S02]  /*1340*/  IMAD.MOV.U32 R8, RZ, RZ, 0x1e1 ;  /* 0x000001e1ff087424 */ /* 0x000fe400078e00ff */
[----:B------:R-:W-:Y:S02]  /*1350*/  IMAD.MOV.U32 R12, RZ, RZ, 0x1 ;  /* 0x00000001ff0c7424 */ /* 0x000fe400078e00ff */
[----:B0-----:R-:W-:-:S07]  /*1360*/  IMAD.MOV.U32 R13, RZ, RZ, RZ ;  /* 0x000000ffff0d7224 */ /* 0x001fce00078e00ff */
[----:B------:R-:W-:-:S07]  /*1370*/  LEPC R20, `(.L_x_13) ;  /* 0x000000001014794e */ /* 0x000fce0000000000 */
[----:B-1---5:R-:W-:Y:S05]  /*1380*/  CALL.ABS.NOINC R14 ;  /* 0x000000000e007343 */ /* 0x022fea0003c00000 */
.L_x_13:
[----:B------:R-:W-:-:S13]  /*1390*/  ISETP.NE.AND P0, PT, R98, 0x3, PT ;  /* 0x000000036200780c */ /* 0x000fda0003f05270 */
[----:B------:R-:W-:Y:S05]  /*13a0*/  @!P0 BRA `(.L_x_14) ;  /* 0x0000000000048947 */ /* 0x000fea0003800000 */
[----:B------:R-:W-:Y:S01]  /*13b0*/  BPT.TRAP 0x1 ;  /* 0x000000040000795c */ /* 0x000fe20000300000 */
.L_x_14:
[----:B------:R-:W-:Y:S02]  /*13c0*/  IMAD.U32 R3, RZ, RZ, UR41 ;  /* 0x00000029ff037e24 */ /* 0x000fe4000f8e00ff */
[----:B------:R-:W-:-:S03]  /*13d0*/  IMAD.U32 R0, RZ, RZ, UR40 ;  /* 0x00000028ff007e24 */ /* 0x000fc6000f8e00ff */
[----:B------:R-:W-:Y:S02]  /*13e0*/  LEA R3, R3, UR46, 0x3 ;  /* 0x0000002e03037c11 */ /* 0x000fe4000f8e18ff */
[----:B------:R-:W-:-:S04]  /*13f0*/  SHF.L.U32 R0, R0, 0x1f, RZ ;  /* 0x0000001f00007819 */ /* 0x000fc800000006ff */
[----:B------:R0:W1:Y:S01]  /*1400*/  SYNCS.PHASECHK.TRANS64.TRYWAIT P1, [R3+URZ], R0 ;  /* 0x00000000030075a7 */ /* 0x000062000802017f */
[----:B------:R-:W-:Y:S05]  /*1410*/  @!P0 BRA `(.L_x_15) ;  /* 0x0000000000048947 */ /* 0x000fea0003800000 */
[----:B------:R-:W-:Y:S01]  /*1420*/  BPT.TRAP 0x1 ;  /* 0x000000040000795c */ /* 0x000fe20000300000 */
.L_x_15:
[----:B------:R-:W-:-:S05]  /*1430*/  IMAD.U32 R4, RZ, RZ, UR44 ;  /* 0x0000002cff047e24 */ /* 0x000fca000f8e00ff */
[----:B------:R-:W-:Y:S01]  /*1440*/  ISETP.GE.AND P2, PT, R4, 0x1, PT ;  /* 0x000000010400780c */ /* 0x000fe20003f46270 */
[----:B-1----:R-:W-:-:S12]  /*1450*/  @P1 BRA `(.L_x_16) ;  /* 0x0000000000081947 */ /* 0x002fd80003800000 */
[----:B------:R-:W1:Y:S02]  /*1460*/  SYNCS.PHASECHK.TRANS64.TRYWAIT P1, [R3+URZ], R0 ;  /* 0x00000000030075a7 */ /* 0x000e64000802017f */
[----:B-1----:R-:W-:Y:S05]  /*1470*/  @!P1 BRA `(.L_x_17) ;  /* 0x00000068006c9947 */ /* 0x002fea0003800000 */
.L_x_16:
[----:B------:R-:W-:Y:S05]  /*1480*/  WARPSYNC.ALL ;  /* 0x0000000000007948 */ /* 0x000fea0003800000 */
[----:B------:R-:W-:Y:S01]  /*1490*/  UIADD3 UR4, UR46, 0x18100, URZ ;  /* 0x000181002e047890 */ /* 0x000fe2000fffe03f */
[----:B------:R-:W-:Y:S01]  /*14a0*/  WARPGROUP.ARRIVE ;  /* 0x00000000000079c5 */ /* 0x000fe20000000000 */
[----:B------:R-:W-:Y:S02]  /*14b0*/  ULEA UR5, UR41, UR45, 0xb ;  /* 0x0000002d29057291 */ /* 0x000fe4000f8e583f */
[----:B------:R-:W-:Y:S01]  /*14c0*/  USHF.R.U32.HI UR4, URZ, 0x4, UR4 ;  /* 0x000000043f047899 */ /* 0x000fe20008011604 */
[----:B------:R-:W-:Y:S01]  /*14d0*/  UMOV UR9, 0x40000040 ;  /* 0x4000004000097882 */ /* 0x000fe20000000000 */
[----:B------:R-:W-:-:S02]  /*14e0*/  UMOV UR11, 0x40000040 ;  /* 0x40000040000b7882 */ /* 0x000fc40000000000 */
[----:B------:R-:W-:Y:S01]  /*14f0*/  ULOP3.LUT UR4, UR4, 0x3fff, URZ, 0xc0, !UPT ;  /* 0x00003fff04047892 */ /* 0x000fe2000f8ec03f */
[----:B------:R-:W-:-:S03]  /*1500*/  UMOV UR8, UR5 ;  /* 0x0000000500087c82 */ /* 0x000fc60008000000 */
[----:B------:R-:W-:-:S04]  /*1510*/  ULOP3.LUT UR4, UR4, 0x4000000, URZ, 0xfc, !UPT ;  /* 0x0400000004047892 */ /* 0x000fc8000f8efc3f */
[----:B------:R-:W-:-:S07]  /*1520*/  ULEA UR6, UR41, UR4, 0xb ;  /* 0x0000000429067291 */ /* 0x000fce000f8e583f */
[----:B------:R-:W-:Y:S02]  /*1530*/  UMOV UR10, UR6 ;  /* 0x00000006000a7c82 */ /* 0x000fe40008000000 */
[----:B------:R-:W-:Y:S01]  /*1540*/  HGMMA.64x128x16.F32 R24, gdesc[UR8].tnspA.tnspB, RZ, !UPT, gsb0 ;  /* 0x61e00000081879f0 */ /* 0x000fe2000c0008ff */
[----:B------:R-:W-:Y:S02]  /*1550*/  UIADD3 UR8, UR5, 0x80, URZ ;  /* 0x0000008005087890 */ /* 0x000fe4000fffe03f */
[----:B------:R-:W-:Y:S01]  /*1560*/  UIADD3 UR10, UR6, 0x80, URZ ;  /* 0x00000080060a7890 */ /* 0x000fe2000fffe03f */
[----:B------:R-:W-:Y:S01]  /*1570*/  UMOV UR9, 0x40000040 ;  /* 0x4000004000097882 */ /* 0x000fe20000000000 */
[----:B------:R-:W-:Y:S01]  /*1580*/  UMOV UR11, 0x40000040 ;  /* 0x40000040000b7882 */ /* 0x000fe20000000000 */
[----:B------:R-:W-:Y:S02]  /*1590*/  WARPGROUP.DEPBAR.LE gsb0, 0x0 ;  /* 0x00008000000079c5 */ /* 0x000fe40000010000 */
[----:B------:R-:W-:-:S06]  /*15a0*/  WARPGROUP.ARRIVE ;  /* 0x00000000000079c5 */ /* 0x000fcc0000000000 */
[----:B------:R-:W-:Y:S01]  /*15b0*/  HGMMA.64x128x16.F32 R24, gdesc[UR8].tnspA.tnspB, R24, gsb0 ;  /* 0x61e00000081879f0 */ /* 0x000fe20008000818 */
        /* <DEDUP_REMOVED lines=41> */
[----:B------:R-:W-:Y:S03]  /*1850*/  HGMMA.64x128x16.F32 R24, gdesc[UR8].tnspA.tnspB, R24, gsb0 ;  /* 0x61e00000081879f0 */ /* 0x000fe60008000818 */
[----:B------:R-:W-:Y:S02]  /*1860*/  WARPGROUP.DEPBAR.LE gsb0, 0x0 ;  /* 0x00008000000079c5 */ /* 0x000fe40000010000 */
[----:B------:R-:W-:Y:S05]  /*1870*/  @!P2 BRA `(.L_x_18) ;  /* 0x00000004008ca947 */ /* 0x000fea0003800000 */
[----:B------:R-:W-:Y:S01]  /*1880*/  UIADD3 UR5, UR41, 0x1, URZ ;  /* 0x0000000129057890 */ /* 0x000fe2000fffe03f */
[----:B01----:R-:W-:-:S03]  /*1890*/  IMAD.U32 R0, RZ, RZ, UR44 ;  /* 0x0000002cff007e24 */ /* 0x003fc6000f8e00ff */
[----:B------:R-:W-:-:S04]  /*18a0*/  UISETP.NE.AND UP0, UPT, UR5, 0x3, UPT ;  /* 0x000000030500788c */ /* 0x000fc8000bf05270 */
[----:B------:R-:W-:Y:S02]  /*18b0*/  USEL UR6, URZ, 0x1, UP0 ;  /* 0x000000013f067887 */ /* 0x000fe40008000000 */
[----:B------:R-:W-:Y:S02]  /*18c0*/  USEL UR5, UR5, URZ, UP0 ;  /* 0x0000003f05057287 */ /* 0x000fe40008000000 */
[----:B------:R-:W-:-:S06]  /*18d0*/  ULOP3.LUT UR6, UR40, UR6, URZ, 0x3c, !UPT ;  /* 0x0000000628067292 */ /* 0x000fcc000f8e3c3f */
[----:B------:R-:W-:Y:S01]  /*18e0*/  IMAD.U32 R5, RZ, RZ, UR6 ;  /* 0x00000006ff057e24 */ /* 0x000fe2000f8e00ff */
[----:B------:R-:W-:-:S06]  /*18f0*/  UMOV UR6, UR41 ;  /* 0x0000002900067c82 */ /* 0x000fcc0008000000 */
.L_x_25:
[----:B01----:R-:W-:Y:S05]  /*1900*/  @!P0 BRA `(.L_x_19) ;  /* 0x0000000000048947 */ /* 0x003fea0003800000 */
[----:B------:R-:W-:Y:S01]  /*1910*/  BPT.TRAP 0x1 ;  /* 0x000000040000795c */ /* 0x000fe20000300000 */
.L_x_19:
[----:B------:R-:W0:Y:S01]  /*1920*/  S2UR UR8, SR_CgaCtaId ;  /* 0x00000000000879c3 */ /* 0x000e220000008800 */
[----:B------:R-:W-:Y:S01]  /*1930*/  UMOV UR7, 0x400 ;  /* 0x0000040000077882 */ /* 0x000fe20000000000 */
[----:B------:R-:W-:Y:S01]  /*1940*/  SHF.L.U32 R3, R5, 0x1f, RZ ;  /* 0x0000001f05037819 */ /* 0x000fe200000006ff */
[----:B0-----:R-:W-:-:S04]  /*1950*/  ULEA UR7, UR8, UR7, 0x18 ;  /* 0x0000000708077291 */ /* 0x001fc8000f8ec03f */
[----:B------:R-:W-:-:S09]  /*1960*/  ULEA UR8, UR5, UR7, 0x3 ;  /* 0x0000000705087291 */ /* 0x000fd2000f8e183f */
[----:B------:R0:W1:Y:S01]  /*1970*/  SYNCS.PHASECHK.TRANS64.TRYWAIT P1, [UR8], R3 ;  /* 0x00000003ff0075a7 */ /* 0x0000620008020148 */
[----:B------:R-:W-:Y:S05]  /*1980*/  @!P0 BRA `(.L_x_20) ;  /* 0x0000000000048947 */ /* 0x000fea0003800000 */
[----:B------:R-:W-:Y:S01]  /*1990*/  BPT.TRAP 0x1 ;  /* 0x000000040000795c */ /* 0x000fe20000300000 */
.L_x_20:
[----:B-1----:R-:W-:Y:S05]  /*19a0*/  @P1 BRA `(.L_x_21) ;  /* 0x0000000000081947 */ /* 0x002fea0003800000 */
[----:B------:R-:W1:Y:S02]  /*19b0*/  SYNCS.PHASECHK.TRANS64.TRYWAIT P1, [UR8], R3 ;  /* 0x00000003ff0075a7 */ /* 0x000e640008020148 */
[----:B-1----:R-:W-:Y:S05]  /*19c0*/  @!P1 BRA `(.L_x_22) ;  /* 0x00000064002c9947 */ /* 0x002fea0003800000 */
.L_x_21:
[----:B------:R-:W-:Y:S01]  /*19d0*/  ULEA UR12, UR5, UR45, 0xb ;  /* 0x0000002d050c7291 */ /* 0x000fe2000f8e583f */
[----:B------:R-:W-:Y:S01]  /*19e0*/  WARPGROUP.ARRIVE ;  /* 0x00000000000079c5 */ /* 0x000fe20000000000 */
[----:B------:R-:W-:Y:S01]  /*19f0*/  ULEA UR13, UR5, UR4, 0xb ;  /* 0x00000004050d7291 */ /* 0x000fe2000f8e583f */
[----:B------:R-:W-:Y:S01]  /*1a00*/  UMOV UR9, 0x40000040 ;  /* 0x4000004000097882 */ /* 0x000fe20000000000 */
[----:B------:R-:W-:-:S03]  /*1a10*/  UMOV UR11, 0x40000040 ;  /* 0x40000040000b7882 */ /* 0x000fc60000000000 */
[----:B------:R-:W-:Y:S02]  /*1a20*/  UMOV UR8, UR12 ;  /* 0x0000000c00087c82 */ /* 0x000fe40008000000 */
[----:B------:R-:W-:Y:S02]  /*1a30*/  UMOV UR10, UR13 ;  /* 0x0000000d000a7c82 */ /* 0x000fe40008000000 */
[----:B------:R-:W-:Y:S01]  /*1a40*/  HGMMA.64x128x16.F32 R24, gdesc[UR8].tnspA.tnspB, R24, gsb0 ;  /* 0x61e00000081879f0 */ /* 0x000fe20008000818 */
[----:B------:R-:W-:Y:S02]  /*1a50*/  UIADD3 UR8, UR12, 0x80, URZ ;  /* 0x000000800c087890 */ /* 0x000fe4000fffe03f */
[----:B------:R-:W-:Y:S01]  /*1a60*/  UIADD3 UR10, UR13, 0x80, URZ ;  /* 0x000000800d0a7890 */ /* 0x000fe2000fffe03f */
[----:B------:R-:W-:Y:S01]  /*1a70*/  UMOV UR9, 0x40000040 ;  /* 0x4000004000097882 */ /* 0x000fe20000000000 */
[----:B------:R-:W-:Y:S01]  /*1a80*/  UMOV UR11, 0x40000040 ;  /* 0x40000040000b7882 */ /* 0x000fe20000000000 */
[----:B------:R-:W-:-:S02]  /*1a90*/  WARPGROUP.DEPBAR.LE gsb0, 0x0 ;  /* 0x00008000000079c5 */ /* 0x000fc40000010000 */
        /* <DEDUP_REMOVED lines=46> */
[----:B------:R-:W-:Y:S01]  /*1d80*/  BPT.TRAP 0x1 ;  /* 0x000000040000795c */ /* 0x000fe20000300000 */
.L_x_23:
[----:B------:R-:W-:Y:S01]  /*1d90*/  ULEA UR7, UR6, UR7, 0x3 ;  /* 0x0000000706077291 */ /* 0x000fe2000f8e183f */
[----:B------:R-:W-:-:S03]  /*1da0*/  ISETP.GT.U32.AND P1, PT, R18, 0x1, PT ;  /* 0x000000011200780c */ /* 0x000fc60003f24070 */
[----:B------:R-:W-:-:S04]  /*1db0*/  UIADD3 UR7, UR7, 0x18, URZ ;  /* 0x0000001807077890 */ /* 0x000fc8000fffe03f */
[----:B------:R-:W-:-:S09]  /*1dc0*/  UPRMT UR7, URZ, 0x654, UR7 ;  /* 0x000006543f077896 */ /* 0x000fd20008000007 */
[----:B------:R-:W-:Y:S01]  /*1dd0*/  SYNCS.ARRIVE.TRANS64.RED.A1T0 RZ, [UR7], RZ ;  /* 0x000000ffffff79a7 */ /* 0x000fe20008100407 */
[----:B------:R-:W-:Y:S05]  /*1de0*/  @P1 BRA `(.L_x_24) ;  /* 0x0000000000041947 */ /* 0x000fea0003800000 */
[----:B------:R-:W-:Y:S01]  /*1df0*/  BPT.TRAP 0x1 ;  /* 0x000000040000795c */ /* 0x000fe20000300000 */
.L_x_24:
[----:B------:R-:W-:Y:S01]  /*1e00*/  UIADD3 UR5, UR5, 0x1, URZ ;  /* 0x0000000105057890 */ /* 0x000fe2000fffe03f */
[C---:B------:R-:W-:Y:S01]  /*1e10*/  ISETP.GT.AND P1, PT, R0.reuse, 0x1, PT ;  /* 0x000000010000780c */ /* 0x040fe20003f24270 */
[----:B------:R-:W-:Y:S01]  /*1e20*/  UIADD3 UR6, UR6, 0x1, URZ ;  /* 0x0000000106067890 */ /* 0x000fe2000fffe03f */
[----:B------:R-:W-:Y:S01]  /*1e30*/  VIADD R0, R0, 0xffffffff ;  /* 0xffffffff00007836 */ /* 0x000fe20000000000 */
[----:B------:R-:W-:Y:S02]  /*1e40*/  UISETP.NE.AND UP0, UPT, UR5, 0x3, UPT ;  /* 0x000000030500788c */ /* 0x000fe4000bf05270 */
[----:B------:R-:W-:Y:S02]  /*1e50*/  UISETP.NE.AND UP1, UPT, UR6, 0x3, UPT ;  /* 0x000000030600788c */ /* 0x000fe4000bf25270 */
[----:B------:R-:W-:Y:S02]  /*1e60*/  USEL UR7, URZ, 0x1, UP0 ;  /* 0x000000013f077887 */ /* 0x000fe40008000000 */
[----:B------:R-:W-:-:S02]  /*1e70*/  USEL UR5, UR5, URZ, UP0 ;  /* 0x0000003f05057287 */ /* 0x000fc40008000000 */
[----:B------:R-:W-:Y:S02]  /*1e80*/  USEL UR6, UR6, URZ, UP1 ;  /* 0x0000003f06067287 */ /* 0x000fe40008800000 */
[----:B------:R-:W-:Y:S01]  /*1e90*/  LOP3.LUT R5, R5, UR7, RZ, 0x3c, !PT ;  /* 0x0000000705057c12 */ /* 0x000fe2000f8e3cff */
[----:B------:R-:W-:Y:S09]  /*1ea0*/  @P1 BRA `(.L_x_25) ;  /* 0xfffffff800941947 */ /* 0x000ff2000383ffff */
.L_x_18:
[----:B01----:R-:W0:Y:S02]  /*1eb0*/  LDC R0, c[0x0][0x28c] ;  /* 0x0000a300ff007b82 */ /* 0x003e240000000800 */
[----:B0-----:R-:W-:-:S13]  /*1ec0*/  ISETP.GE.AND P1, PT, R0, 0x1, PT ;  /* 0x000000010000780c */ /* 0x001fda0003f26270 */
[----:B------:R-:W-:Y:S05]  /*1ed0*/  @!P1 BRA `(.L_x_26) ;  /* 0x0000000000409947 */ /* 0x000fea0003800000 */
[----:B------:R-:W-:Y:S05]  /*1ee0*/  @!P0 BRA `(.L_x_27) ;  /* 0x0000000000048947 */ /* 0x000fea0003800000 */
[----:B------:R-:W-:Y:S01]  /*1ef0*/  BPT.TRAP 0x1 ;  /* 0x000000040000795c */ /* 0x000fe20000300000 */
.L_x_27:
[----:B------:R-:W0:Y:S01]  /*1f00*/  S2UR UR7, SR_CgaCtaId ;  /* 0x00000000000779c3 */ /* 0x000e220000008800 */
[----:B------:R-:W-:Y:S01]  /*1f10*/  UIADD3 UR6, UR44, UR41, URZ ;  /* 0x000000292c067290 */ /* 0x000fe2000fffe03f */
[----:B------:R-:W-:-:S03]  /*1f20*/  ISETP.GT.U32.AND P0, PT, R18, 0x1, PT ;  /* 0x000000011200780c */ /* 0x000fc60003f04070 */
[----:B------:R-:W-:-:S04]  /*1f30*/  UIMAD.WIDE.U32 UR4, UR6, -0x55555555, URZ ;  /* 0xaaaaaaab060478a5 */ /* 0x000fc8000f8e003f */
[----:B------:R-:W-:-:S03]  /*1f40*/  USHF.R.U32.HI UR4, URZ, 0x1, UR5 ;  /* 0x000000013f047899 */ /* 0x000fc60008011605 */
[----:B------:R-:W-:Y:S01]  /*1f50*/  UMOV UR5, 0x400 ;  /* 0x0000040000057882 */ /* 0x000fe20000000000 */
[----:B------:R-:W-:Y:S02]  /*1f60*/  UIMAD UR6, UR4, -0x3, UR6 ;  /* 0xfffffffd040678a4 */ /* 0x000fe4000f8e0206 */
[----:B0-----:R-:W-:-:S04]  /*1f70*/  ULEA UR5, UR7, UR5, 0x18 ;  /* 0x0000000507057291 */ /* 0x001fc8000f8ec03f */
[----:B------:R-:W-:-:S04]  /*1f80*/  ULEA UR6, UR6, UR5, 0x3 ;  /* 0x0000000506067291 */ /* 0x000fc8000f8e183f */
[----:B------:R-:W-:-:S04]  /*1f90*/  UIADD3 UR6, UR6, 0x18, URZ ;  /* 0x0000001806067890 */ /* 0x000fc8000fffe03f */
[----:B------:R-:W-:-:S09]  /*1fa0*/  UPRMT UR6, URZ, 0x654, UR6 ;  /* 0x000006543f067896 */ /* 0x000fd20008000006 */
[----:B------:R-:W-:Y:S01]  /*1fb0*/  SYNCS.ARRIVE.TRANS64.RED.A1T0 RZ, [UR6], RZ ;  /* 0x000000ffffff79a7 */ /* 0x000fe20008100406 */
[----:B------:R-:W-:Y:S05]  /*1fc0*/  @P0 BRA `(.L_x_26) ;  /* 0x0000000000040947 */ /* 0x000fea0003800000 */
[----:B------:R-:W-:Y:S01]  /*1fd0*/  BPT.TRAP 0x1 ;  /* 0x000000040000795c */ /* 0x000fe20000300000 */
.L_x_26:
[----:B------:R-:W-:Y:S01]  /*1fe0*/  IMAD.SHL.U32 R6, R100, 0x80, RZ ;  /* 0x0000008064067824 */ /* 0x000fe200078e00ff */
[----:B------:R-:W-:Y:S01]  /*1ff0*/  UIADD3 UR41, UR43, UR41, URZ ;  /* 0x000000292b297290 */ /* 0x000fe2000fffe03f */
[----:B------:R-:W-:Y:S01]  /*2000*/  SHF.R.S32.HI R11, RZ, 0x1f, R99 ;  /* 0x0000001fff0b7819 */ /* 0x000fe20000011463 */
[----:B------:R-:W-:Y:S01]  /*2010*/  UISETP.GE.U32.AND UP1, UPT, UR43, 0x3, UPT ;  /* 0x000000032b00788c */ /* 0x000fe2000bf26070 */
[----:B------:R-:W-:Y:S01]  /*2020*/  IMAD.SHL.U32 R10, R101, 0x80, RZ ;  /* 0x00000080650a7824 */ /* 0x000fe200078e00ff */
[----:B------:R-:W-:Y:S01]  /*2030*/  ULDC UR7, c[0x0][0x288] ;  /* 0x0000a20000077ab9 */ /* 0x000fe20000000800 */
[C---:B------:R-:W-:Y:S01]  /*2040*/  LOP3.LUT R8, R6.reuse, 0x6, R93, 0xf8, !PT ;  /* 0x0000000606087812 */ /* 0x040fe200078ef85d */
[----:B------:R-:W-:Y:S01]  /*2050*/  UISETP.GT.U32.AND UP0, UPT, UR41, 0x2, UPT ;  /* 0x000000022900788c */ /* 0x000fe2000bf04070 */
[----:B------:R-:W-:Y:S01]  /*2060*/  ISETP.GE.AND P0, PT, R6, UR7, PT ;  /* 0x0000000706007c0c */ /* 0x000fe2000bf06270 */
[----:B------:R-:W-:Y:S01]  /*2070*/  ULDC.64 UR4, c[0x0][0x5d0] ;  /* 0x0001740000047ab9 */ /* 0x000fe20000000a00 */
[--C-:B------:R-:W-:Y:S01]  /*2080*/  SHF.R.S32.HI R9, RZ, 0x1f, R8.reuse ;  /* 0x0000001fff097819 */ /* 0x100fe20000011408 */
[----:B------:R-:W-:Y:S01]  /*2090*/  ULDC UR10, c[0x0][0x284] ;  /* 0x0000a100000a7ab9 */ /* 0x000fe20000000800 */
[----:B------:R-:W-:Y:S01]  /*20a0*/  IMAD R0, R11, UR4, RZ ;  /* 0x000000040b007c24 */ /* 0x000fe2000f8e02ff */
[----:B------:R-:W-:Y:S01]  /*20b0*/  UISETP.LT.U32.AND UP0, UPT, UR43, 0x3, UP0 ;  /* 0x000000032b00788c */ /* 0x000fe20008701070 */
[----:B------:R-:W-:Y:S01]  /*20c0*/  ISETP.GE.OR P0, PT, R10, UR10, P0 ;  /* 0x0000000a0a007c0c */ /* 0x000fe20008706670 */
[----:B------:R-:W-:Y:S01]  /*20d0*/  IMAD.WIDE.U32 R4, R99, UR4, R8 ;  /* 0x0000000463047c25 */ /* 0x000fe2000f8e0008 */
[----:B------:R-:W-:Y:S01]  /*20e0*/  ULDC.64 UR8, c[0x0][0x5c8] ;  /* 0x0001720000087ab9 */ /* 0x000fe20000000a00 */
[----:B------:R-:W-:-:S02]  /*20f0*/  USEL UR6, URZ, 0x1, !UP0 ;  /* 0x000000013f067887 */ /* 0x000fc4000c000000 */
[----:B------:R-:W-:Y:S01]  /*2100*/  IMAD R3, R99, UR5, R0 ;  /* 0x0000000563037c24 */ /* 0x000fe2000f8e0200 */
[----:B------:R-:W-:Y:S01]  /*2110*/  @UP1 UIMAD.WIDE.U32 UR4, UR41, -0x55555555, URZ ;  /* 0xaaaaaaab290418a5 */ /* 0x000fe2000f8e003f */
[----:B------:R-:W-:Y:S01]  /*2120*/  IMAD.WIDE R100, R101, 0x80, R22 ;  /* 0x0000008065647825 */ /* 0x000fe200078e0216 */
[----:B------:R-:W-:Y:S02]  /*2130*/  ULOP3.LUT UR40, UR40, UR6, URZ, 0x3c, !UPT ;  /* 0x0000000628287292 */ /* 0x000fe4000f8e3c3f */
[----:B------:R-:W-:Y:S01]  /*2140*/  @UP1 USHF.R.U32.HI UR4, URZ, 0x1, UR5 ;  /* 0x000000013f041899 */ /* 0x000fe20008011605 */
[----:B------:R-:W-:Y:S02]  /*2150*/  IMAD.IADD R5, R5, 0x1, R3 ;  /* 0x0000000105057824 */ /* 0x000fe400078e0203 */
[----:B------:R-:W-:Y:S01]  /*2160*/  IMAD R3, R101, UR8, RZ ;  /* 0x0000000865037c24 */ /* 0x000fe2000f8e02ff */
[----:B------:R-:W-:Y:S01]  /*2170*/  @UP1 ULOP3.LUT UR40, UR40, 0x1, UR4, 0x78, !UPT ;  /* 0x0000000128281892 */ /* 0x000fe2000f8e7804 */
[----:B------:R-:W-:-:S04]  /*2180*/  IMAD.WIDE.U32 R102, R100, UR8, R4 ;  /* 0x0000000864667c25 */ /* 0x000fc8000f8e0004 */
[----:B------:R-:W-:Y:S02]  /*2190*/  IMAD R7, R100, UR9, R3 ;  /* 0x0000000964077c24 */ /* 0x000fe4000f8e0203 */
[----:B------:R-:W-:Y:S01]  /*21a0*/  IMAD.MOV.U32 R0, RZ, RZ, -0x1 ;  /* 0xffffffffff007424 */ /* 0x000fe200078e00ff */
[----:B------:R-:W-:Y:S06]  /*21b0*/  @P0 BRA `(.L_x_28) ;  /* 0x00000040001c0947 */ /* 0x000fec0003800000 */
[----:B-----5:R-:W-:Y:S01]  /*21c0*/  FSETP.NEU.AND P0, PT, R88, RZ, PT ;  /* 0x000000ff5800720b */ /* 0x020fe20003f0d000 */
[----:B------:R-:W-:Y:S01]  /*21d0*/  IMAD.IADD R4, R89, 0x1, -R6 ;  /* 0x0000000159047824 */ /* 0x000fe200078e0a06 */
[----:B------:R-:W-:Y:S01]  /*21e0*/  BSSY B0, `(.L_x_28) ;  /* 0x0000404000007945 */ /* 0x000fe20003800000 */
[----:B------:R-:W-:Y:S02]  /*21f0*/  IMAD.IADD R3, R97, 0x1, -R10 ;  /* 0x0000000161037824 */ /* 0x000fe400078e0a0a */
[----:B------:R-:W-:Y:S01]  /*2200*/  IMAD.IADD R113, R103, 0x1, R7 ;  /* 0x0000000167717824 */ /* 0x000fe200078e0207 */
[----:B------:R-:W-:-:S04]  /*2210*/  ISETP.GT.AND P2, PT, R4, RZ, PT ;  /* 0x000000ff0400720c */ /* 0x000fc80003f44270 */
[----:B------:R-:W-:-:S03]  /*2220*/  ISETP.GT.AND P1, PT, R3, RZ, P2 ;  /* 0x000000ff0300720c */ /* 0x000fc60001724270 */
[----:B------:R-:W-:Y:S10]  /*2230*/  @!P0 BRA `(.L_x_29) ;  /* 0x0000002c00288947 */ /* 0x000ff40003800000 */
[----:B------:R-:W0:Y:S01]  /*2240*/  LDC.64 R106, c[0x0][0x5b8] ;  /* 0x00016e00ff6a7b82 */ /* 0x000e220000000a00 */
[----:B------:R-:W-:-:S07]  /*2250*/  ULDC.64 UR4, c[0x0][0x5c0] ;  /* 0x0001700000047ab9 */ /* 0x000fce0000000a00 */
[----:B------:R-:W1:Y:S08]  /*2260*/  LDC.64 R108, c[0x0][0x5b0] ;  /* 0x00016c00ff6c7b82 */ /* 0x000e700000000a00 */
[----:B------:R-:W2:Y:S01]  /*2270*/  LDC.64 R110, c[0x0][0x5a8] ;  /* 0x00016a00ff6e7b82 */ /* 0x000ea20000000a00 */
[-C--:B0-----:R-:W-:Y:S02]  /*2280*/  IMAD R6, R11, R106.reuse, RZ ;  /* 0x0000006a0b067224 */ /* 0x081fe400078e02ff */
[----:B------:R-:W-:-:S04]  /*2290*/  IMAD.WIDE.U32 R104, R99, R106, R8 ;  /* 0x0000006a63687225 */ /* 0x000fc800078e0008 */
[----:B------:R-:W-:Y:S02]  /*22a0*/  IMAD R103, R99, R107, R6 ;  /* 0x0000006b63677224 */ /* 0x000fe400078e0206 */
[-C--:B-1----:R-:W-:Y:S02]  /*22b0*/  IMAD R5, R101, R108.reuse, RZ ;  /* 0x0000006c65057224 */ /* 0x082fe400078e02ff */
[----:B------:R-:W-:Y:S02]  /*22c0*/  IMAD.IADD R13, R105, 0x1, R103 ;  /* 0x00000001690d7824 */ /* 0x000fe400078e0267 */
[----:B------:R-:W-:Y:S02]  /*22d0*/  IMAD.MOV.U32 R12, RZ, RZ, R104 ;  /* 0x000000ffff0c7224 */ /* 0x000fe400078e0068 */
[C---:B------:R-:W-:Y:S02]  /*22e0*/  IMAD R107, R100.reuse, R109, R5 ;  /* 0x0000006d646b7224 */ /* 0x040fe400078e0205 */
[----:B------:R-:W-:-:S04]  /*22f0*/  IMAD.WIDE.U32 R6, R100, R108, R12 ;  /* 0x0000006c64067225 */ /* 0x000fc800078e000c */
[----:B------:R-:W-:Y:S01]  /*2300*/  IMAD.IADD R5, R7, 0x1, R107 ;  /* 0x0000000107057824 */ /* 0x000fe200078e026b */
[----:B--2---:R-:W-:-:S04]  /*2310*/  LEA R14, P0, R6, R110, 0x1 ;  /* 0x0000006e060e7211 */ /* 0x004fc800078008ff */
[----:B------:R-:W-:-:S05]  /*2320*/  LEA.HI.X R15, R6, R111, R5, 0x1, P0 ;  /* 0x0000006f060f7211 */ /* 0x000fca00000f0c05 */
[----:B------:R0:W2:Y:S01]  /*2330*/  @P1 LDG.E.LTC128B.U16 R5, desc[UR38][R14.64] ;  /* 0x000000260e051981 */ /* 0x0000a2000c1e1520 */
[----:B------:R-:W-:Y:S01]  /*2340*/  LEA R10, P0, R102, UR4, 0x1 ;  /* 0x00000004660a7c11 */ /* 0x000fe2000f8008ff */
[----:B------:R-:W-:Y:S01]  /*2350*/  IMAD.WIDE.U32 R6, R100, R108, R8 ;  /* 0x0000006c64067225 */ /* 0x000fe200078e0008 */
[----:B------:R-:W-:Y:S03]  /*2360*/  BSSY B1, `(.L_x_30) ;  /* 0x0000012000017945 */ /* 0x000fe60003800000 */
[----:B------:R-:W-:Y:S02]  /*2370*/  IMAD.IADD R7, R107, 0x1, R7 ;  /* 0x000000016b077824 */ /* 0x000fe400078e0207 */
[----:B------:R-:W-:Y:S01]  /*2380*/  IMAD.WIDE.U32 R20, R99, R106, R6 ;  /* 0x0000006a63147225 */ /* 0x000fe200078e0006 */
[----:B0-----:R-:W-:-:S03]  /*2390*/  SHF.L.U64.HI R15, R108, 0x3, R109 ;  /* 0x000000036c0f7819 */ /* 0x001fc6000001026d */
[----:B------:R-:W-:Y:S01]  /*23a0*/  IMAD.IADD R7, R103, 0x1, R21 ;  /* 0x0000000167077824 */ /* 0x000fe200078e0215 */
[----:B------:R-:W-:Y:S01]  /*23b0*/  LEA R6, P4, R20, R110, 0x1 ;  /* 0x0000006e14067211 */ /* 0x000fe200078808ff */
[----:B------:R-:W-:-:S03]  /*23c0*/  IMAD.SHL.U32 R14, R108, 0x8, RZ ;  /* 0x000000086c0e7824 */ /* 0x000fc600078e00ff */
[----:B------:R-:W-:Y:S01]  /*23d0*/  LEA.HI.X R7, R20, R111, R7, 0x1, P4 ;  /* 0x0000006f14077211 */ /* 0x000fe200020f0c07 */
[----:B--2---:R-:W-:-:S05]  /*23e0*/  HADD2.F32 R11, -RZ, R5.H0_H0 ;  /* 0x20000005ff0b7230 */ /* 0x004fca0000004100 */
[----:B------:R-:W-:-:S04]  /*23f0*/  FMUL R11, R11, R88 ;  /* 0x000000580b0b7220 */ /* 0x000fc80000400000 */
[----:B------:R-:W-:Y:S01]  /*2400*/  FFMA R24, R24, R19, R11 ;  /* 0x0000001318187223 */ /* 0x000fe2000000000b */
[----:B------:R-:W-:Y:S02]  /*2410*/  LEA.HI.X R11, R102, UR5, R113, 0x1, P0 ;  /* 0x00000005660b7c11 */ /* 0x000fe400080f0c71 */
[----:B------:R-:W-:Y:S02]  /*2420*/  ISETP.GT.AND P0, PT, R4, 0x1, PT ;  /* 0x000000010400780c */ /* 0x000fe40003f04270 */
[----:B------:R-:W-:Y:S02]  /*2430*/  F2FP.F16.F32.PACK_AB R24, RZ, R24 ;  /* 0x00000018ff18723e */ /* 0x000fe400000000ff */
[----:B------:R-:W-:-:S03]  /*2440*/  ISETP.GT.AND P3, PT, R3, RZ, P0 ;  /* 0x000000ff0300720c */ /* 0x000fc60000764270 */
[----:B------:R0:W-:Y:S10]  /*2450*/  @P1 STG.E.U16 desc[UR38][R10.64], R24 ;  /* 0x000000180a001986 */ /* 0x0001f4000c101526 */
[----:B------:R-:W-:Y:S05]  /*2460*/  @!P3 BRA `(.L_x_31) ;  /* 0x000000000004b947 */ /* 0x000fea0003800000 */
[----:B------:R1:W5:Y:S02]  /*2470*/  LDG.E.LTC128B.U16 R5, desc[UR38][R6.64+0x2] ;  /* 0x0000022606057981 */ /* 0x000364000c1e1520 */
.L_x_31:
[----:B------:R-:W-:Y:S05]  /*2480*/  BSYNC B1 ;  /* 0x0000000000017941 */ /* 0x000fea0003800000 */
.L_x_30:
[----:B-----5:R-:W-:Y:S01]  /*2490*/  HADD2.F32 R101, -RZ, R5.H0_H0 ;  /* 0x20000005ff657230 */ /* 0x020fe20000004100 */
[----:B------:R-:W-:Y:S01]  /*24a0*/  ISETP.GT.AND P2, PT, R3, 0x8, P2 ;  /* 0x000000080300780c */ /* 0x000fe20001744270 */
[----:B------:R-:W-:Y:S01]  /*24b0*/  IMAD.WIDE.U32 R20, R100, R108, R14 ;  /* 0x0000006c64147225 */ /* 0x000fe200078e000e */
[----:B0-----:R-:W-:-:S03]  /*24c0*/  PRMT R24, R5, 0x7610, R24 ;  /* 0x0000761005187816 */ /* 0x001fc60000000018 */
[----:B------:R-:W-:Y:S01]  /*24d0*/  FMUL R12, R101, R88 ;  /* 0x00000058650c7220 */ /* 0x000fe20000400000 */
[----:B------:R-:W-:Y:S01]  /*24e0*/  IMAD.IADD R107, R107, 0x1, R21 ;  /* 0x000000016b6b7824 */ /* 0x000fe200078e0215 */
[----:B------:R-:W-:Y:S02]  /*24f0*/  IADD3 R104, P1, R104, R20, RZ ;  /* 0x0000001468687210 */ /* 0x000fe40007f3e0ff */
[----:B------:R-:W-:-:S03]  /*2500*/  FFMA R12, R25, R19, R12 ;  /* 0x00000013190c7223 */ /* 0x000fc6000000000c */
[----:B------:R-:W-:Y:S01]  /*2510*/  IMAD.X R13, R107, 0x1, R13, P1 ;  /* 0x000000016b0d7824 */ /* 0x000fe200008e060d */
[C---:B------:R-:W-:Y:S02]  /*2520*/  LEA R14, P1, R104.reuse, R110, 0x1 ;  /* 0x0000006e680e7211 */ /* 0x040fe400078208ff */
[----:B------:R-:W-:Y:S02]  /*2530*/  F2FP.F16.F32.PACK_AB R12, RZ, R12 ;  /* 0x0000000cff0c723e */ /* 0x000fe400000000ff */
[----:B------:R-:W-:Y:S02]  /*2540*/  LEA.HI.X R15, R104, R111, R13, 0x1, P1 ;  /* 0x0000006f680f7211 */ /* 0x000fe400008f0c0d */
[----:B------:R-:W-:-:S05]  /*2550*/  PRMT R21, R12, 0x7610, R21 ;  /* 0x000076100c157816 */ /* 0x000fca0000000015 */
[----:B------:R0:W-:Y:S04]  /*2560*/  @P3 STG.E.U16 desc[UR38][R10.64+0x2], R21 ;  /* 0x000002150a003986 */ /* 0x0001e8000c101526 */
[----:B------:R-:W2:Y:S01]  /*2570*/  @P2 LDG.E.LTC128B.U16 R24, desc[UR38][R14.64] ;  /* 0x000000260e182981 */ /* 0x000ea2000c1e1520 */
[----:B------:R-:W-:Y:S01]  /*2580*/  IADD3 R20, P1, R8, R20, RZ ;  /* 0x0000001408147210 */ /* 0x000fe20007f3e0ff */
[----:B------:R-:W-:Y:S01]  /*2590*/  BSSY B1, `(.L_x_32) ;  /* 0x0000011000017945 */ /* 0x000fe20003800000 */
[C---:B------:R-:W-:Y:S02]  /*25a0*/  SHF.L.U64.HI R13, R92.reuse, 0x1, R91 ;  /* 0x000000015c0d7819 */ /* 0x040fe4000001025b */
[----:B------:R-:W-:Y:S01]  /*25b0*/  ISETP.GT.AND P0, PT, R3, 0x8, P0 ;  /* 0x000000080300780c */ /* 0x000fe20000704270 */
[----:B0-----:R-:W-:Y:S01]  /*25c0*/  IMAD.X R21, R9, 0x1, R107, P1 ;  /* 0x0000000109157824 */ /* 0x001fe200008e066b */
[----:B------:R-:W-:Y:S01]  /*25d0*/  LEA R12, P1, R92, R10, 0x1 ;  /* 0x0000000a5c0c7211 */ /* 0x000fe200078208ff */
[----:B------:R-:W-:-:S04]  /*25e0*/  IMAD.WIDE.U32 R20, R99, R106, R20 ;  /* 0x0000006a63147225 */ /* 0x000fc800078e0014 */
[----:B------:R-:W-:Y:S01]  /*25f0*/  IMAD.X R13, R13, 0x1, R11, P1 ;  /* 0x000000010d0d7824 */ /* 0x000fe200008e060b */
[----:B------:R-:W-:Y:S01]  /*2600*/  LEA R8, P3, R20, R110, 0x1 ;  /* 0x0000006e14087211 */ /* 0x000fe200078608ff */
[----:B------:R-:W-:-:S05]  /*2610*/  IMAD.IADD R9, R103, 0x1, R21 ;  /* 0x0000000167097824 */ /* 0x000fca00078e0215 */
[----:B------:R-:W-:Y:S01]  /*2620*/  LEA.HI.X R9, R20, R111, R9, 0x1, P3 ;  /* 0x0000006f14097211 */ /* 0x000fe200018f0c09 */
[----:B--2---:R-:W-:-:S05]  /*2630*/  HADD2.F32 R5, -RZ, R24.H0_H0 ;  /* 0x20000018ff057230 */ /* 0x004fca0000004100 */
[----:B------:R-:W-:-:S04]  /*2640*/  FMUL R5, R5, R88 ;  /* 0x0000005805057220 */ /* 0x000fc80000400000 */
[----:B------:R-:W-:-:S05]  /*2650*/  FFMA R5, R26, R19, R5 ;  /* 0x000000131a057223 */ /* 0x000fca0000000005 */
[----:B------:R-:W-:-:S05]  /*2660*/  F2FP.F16.F32.PACK_AB R5, RZ, R5 ;  /* 0x00000005ff05723e */ /* 0x000fca00000000ff */
[----:B------:R0:W-:Y:S01]  /*2670*/  @P2 STG.E.U16 desc[UR38][R12.64], R5 ;  /* 0x000000050c002986 */ /* 0x0001e2000c101526 */
[----:B------:R-:W-:Y:S05]  /*2680*/  @!P0 BRA `(.L_x_33) ;  /* 0x0000000000048947 */ /* 0x000fea0003800000 */
[----:B------:R2:W5:Y:S02]  /*2690*/  LDG.E.LTC128B.U16 R24, desc[UR38][R8.64+0x2] ;  /* 0x0000022608187981 */ /* 0x000564000c1e1520 */
.L_x_33:
[----:B------:R-:W-:Y:S05]  /*26a0*/  BSYNC B1 ;  /* 0x0000000000017941 */ /* 0x000fea0003800000 */
.L_x_32:
[----:B0----5:R-:W-:Y:S01]  /*26b0*/  HADD2.F32 R5, -RZ, R24.H0_H0 ;  /* 0x20000018ff057230 */ /* 0x021fe20000004100 */
[----:B------:R-:W-:Y:S01]  /*26c0*/  ISETP.GT.AND P1, PT, R4, 0x8, PT ;  /* 0x000000080400780c */ /* 0x000fe20003f24270 */
[----:B------:R-:W-:Y:S03]  /*26d0*/  BSSY B1, `(.L_x_34) ;  /* 0x0000008000017945 */ /* 0x000fe60003800000 */
[----:B------:R-:W-:Y:S01]  /*26e0*/  FMUL R14, R5, R88 ;  /* 0x00000058050e7220 */ /* 0x000fe20000400000 */
[----:B------:R-:W-:-:S03]  /*26f0*/  ISETP.GT.AND P2, PT, R3, RZ, P1 ;  /* 0x000000ff0300720c */ /* 0x000fc60000f44270 */
[----:B------:R-:W-:-:S05]  /*2700*/  FFMA R14, R27, R19, R14 ;  /* 0x000000131b0e7223 */ /* 0x000fca000000000e */
[----:B------:R-:W-:-:S05]  /*2710*/  F2FP.F16.F32.PACK_AB R14, RZ, R14 ;  /* 0x0000000eff0e723e */ /* 0x000fca00000000ff */
[----:B------:R0:W-:Y:S01]  /*2720*/  @P0 STG.E.U16 desc[UR38][R12.64+0x2], R14 ;  /* 0x0000020e0c000986 */ /* 0x0001e2000c101526 */
[----:B------:R-:W-:Y:S05]  /*2730*/  @!P2 BRA `(.L_x_35) ;  /* 0x000000000004a947 */ /* 0x000fea0003800000 */
[----:B------:R3:W5:Y:S02]  /*2740*/  LDG.E.LTC128B.U16 R24, desc[UR38][R6.64+0x10] ;  /* 0x0000102606187981 */ /* 0x000764000c1e1520 */
.L_x_35:
[----:B------:R-:W-:Y:S05]  /*2750*/  BSYNC B1 ;  /* 0x0000000000017941 */ /* 0x000fea0003800000 */
.L_x_34:
[----:B-----5:R-:W-:Y:S01]  /*2760*/  HADD2.F32 R5, -RZ, R24.H0_H0 ;  /* 0x20000018ff057230 */ /* 0x020fe20000004100 */
        /* <DEDUP_REMOVED lines=9> */
.L_x_37:
[----:B------:R-:W-:Y:S05]  /*2800*/  BSYNC B1 ;  /* 0x0000000000017941 */ /* 0x000fea0003800000 */
.L_x_36:
[----:B----45:R-:W-:Y:S01]  /*2810*/  HADD2.F32 R5, -RZ, R24.H0_H0 ;  /* 0x20000018ff057230 */ /* 0x030fe20000004100 */
[----:B------:R-:W-:Y:S01]  /*2820*/  ISETP.GT.AND P1, PT, R3, 0x8, P1 ;  /* 0x000000080300780c */ /* 0x000fe20000f24270 */
[----:B------:R-:W-:Y:S03]  /*2830*/  BSSY B1, `(.L_x_38) ;  /* 0x0000007000017945 */ /* 0x000fe60003800000 */
[----:B0-----:R-:W-:-:S04]  /*2840*/  FMUL R14, R5, R88 ;  /* 0x00000058050e7220 */ /* 0x001fc80000400000 */
[----:B------:R-:W-:-:S05]  /*2850*/  FFMA R14, R29, R19, R14 ;  /* 0x000000131d0e7223 */ /* 0x000fca000000000e */
[----:B------:R-:W-:-:S05]  /*2860*/  F2FP.F16.F32.PACK_AB R14, RZ, R14 ;  /* 0x0000000eff0e723e */ /* 0x000fca00000000ff */
[----:B------:R0:W-:Y:S01]  /*2870*/  @P3 STG.E.U16 desc[UR38][R10.64+0x12], R14 ;  /* 0x0000120e0a003986 */ /* 0x0001e2000c101526 */
[----:B------:R-:W-:Y:S05]  /*2880*/  @!P1 BRA `(.L_x_39) ;  /* 0x0000000000049947 */ /* 0x000fea0003800000 */
[----:B------:R4:W5:Y:S02]  /*2890*/  LDG.E.LTC128B.U16 R24, desc[UR38][R8.64+0x10] ;  /* 0x0000102608187981 */ /* 0x000964000c1e1520 */
.L_x_39:
[----:B------:R-:W-:Y:S05]  /*28a0*/  BSYNC B1 ;  /* 0x0000000000017941 */ /* 0x000fea0003800000 */
.L_x_38:
[----:B-----5:R-:W-:Y:S01]  /*28b0*/  HADD2.F32 R5, -RZ, R24.H0_H0 ;  /* 0x20000018ff057230 */ /* 0x020fe20000004100 */
[----:B------:R-:W-:Y:S01]  /*28c0*/  ISETP.GT.AND P0, PT, R3, 0x8, P0 ;  /* 0x000000080300780c */ /* 0x000fe20000704270 */
[----:B------:R-:W-:Y:S03]  /*28d0*/  BSSY B1, `(.L_x_40) ;  /* 0x0000007000017945 */ /* 0x000fe60003800000 */
[----:B------:R-:W-:-:S04]  /*28e0*/  FMUL R5, R5, R88 ;  /* 0x0000005805057220 */ /* 0x000fc80000400000 */
[----:B------:R-:W-:-:S05]  /*28f0*/  FFMA R5, R30, R19, R5 ;  /* 0x000000131e057223 */ /* 0x000fca0000000005 */
[----:B------:R-:W-:-:S05]  /*2900*/  F2FP.F16.F32.PACK_AB R5, RZ, R5 ;  /* 0x00000005ff05723e */ /* 0x000fca00000000ff */
[----:B------:R0:W-:Y:S01]  /*2910*/  @P1 STG.E.U16 desc[UR38][R12.64+0x10], R5 ;  /* 0x000010050c001986 */ /* 0x0001e2000c101526 */
[----:B------:R-:W-:Y:S05]  /*2920*/  @!P0 BRA `(.L_x_41) ;  /* 0x0000000000048947 */ /* 0x000fea0003800000 */
[----:B------:R0:W5:Y:S02]  /*2930*/  LDG.E.LTC128B.U16 R24, desc[UR38][R8.64+0x12] ;  /* 0x0000122608187981 */ /* 0x000164000c1e1520 */
.L_x_41:
[----:B------:R-:W-:Y:S05]  /*2940*/  BSYNC B1 ;  /* 0x0000000000017941 */ /* 0x000fea0003800000 */
.L_x_40:
        /* <DEDUP_REMOVED lines=10> */
.L_x_43:
[----:B------:R-:W-:Y:S05]  /*29f0*/  BSYNC B1 ;  /* 0x0000000000017941 */ /* 0x000fea0003800000 */
.L_x_42:
        /* <DEDUP_REMOVED lines=10> */
.L_x_45:
[----:B------:R-:W-:Y:S05]  /*2aa0*/  BSYNC B1 ;  /* 0x0000000000017941 */ /* 0x000fea0003800000 */
.L_x_44:
[----:B0----5:R-:W-:Y:S01]  /*2ab0*/  HADD2.F32 R5, -RZ, R24.H0_H0 ;  /* 0x20000018ff057230 */ /* 0x021fe20000004100 */
        /* <DEDUP_REMOVED lines=8> */
.L_x_47:
[----:B------:R-:W-:Y:S05]  /*2b40*/  BSYNC B1 ;  /* 0x0000000000017941 */ /* 0x000fea0003800000 */
.L_x_46:
        /* <DEDUP_REMOVED lines=9> */
.L_x_49:
[----:B------:R-:W-:Y:S05]  /*2be0*/  BSYNC B1 ;  /* 0x0000000000017941 */ /* 0x000fea0003800000 */
.L_x_48:
        /* <DEDUP_REMOVED lines=10> */
.L_x_51:
[----:B------:R-:W-:Y:S05]  /*2c90*/  BSYNC B1 ;  /* 0x0000000000017941 */ /* 0x000fea0003800000 */
.L_x_50:
        /* <DEDUP_REMOVED lines=10> */
.L_x_53:
[----:B------:R-:W-:Y:S05]  /*2d40*/  BSYNC B1 ;  /* 0x0000000000017941 */ /* 0x000fea0003800000 */
.L_x_52:
        /* <DEDUP_REMOVED lines=9> */
.L_x_55:
[----:B------:R-:W-:Y:S05]  /*2de0*/  BSYNC B1 ;  /* 0x0000000000017941 */ /* 0x000fea0003800000 */
.L_x_54:
        /* <DEDUP_REMOVED lines=9> */
.L_x_57:
[----:B------:R-:W-:Y:S05]  /*2e80*/  BSYNC B1 ;  /* 0x0000000000017941 */ /* 0x000fea0003800000 */
.L_x_56:
        /* <DEDUP_REMOVED lines=10> */
.L_x_59:
[----:B------:R-:W-:Y:S05]  /*2f30*/  BSYNC B1 ;  /* 0x0000000000017941 */ /* 0x000fea0003800000 */
.L_x_58:
        /* <DEDUP_REMOVED lines=10> */
.L_x_61:
[----:B------:R-:W-:Y:S05]  /*2fe0*/  BSYNC B1 ;  /* 0x0000000000017941 */ /* 0x000fea0003800000 */
.L_x_60:
        /* <DEDUP_REMOVED lines=9> */
.L_x_63:
[----:B------:R-:W-:Y:S05]  /*3080*/  BSYNC B1 ;  /* 0x0000000000017941 */ /* 0x000fea0003800000 */
.L_x_62:
        /* <DEDUP_REMOVED lines=9> */
.L_x_65:
[----:B------:R-:W-:Y:S05]  /*3120*/  BSYNC B1 ;  /* 0x0000000000017941 */ /* 0x000fea0003800000 */
.L_x_64:
        /* <DEDUP_REMOVED lines=10> */
.L_x_67:
[----:B------:R-:W-:Y:S05]  /*31d0*/  BSYNC B1 ;  /* 0x0000000000017941 */ /* 0x000fea0003800000 */
.L_x_66:
        /* <DEDUP_REMOVED lines=10> */
.L_x_69:
[----:B------:R-:W-:Y:S05]  /*3280*/  BSYNC B1 ;  /* 0x0000000000017941 */ /* 0x000fea0003800000 */
.L_x_68:
        /* <DEDUP_REMOVED lines=9> */
.L_x_71:
[----:B------:R-:W-:Y:S05]  /*3320*/  BSYNC B1 ;  /* 0x0000000000017941 */ /* 0x000fea0003800000 */
.L_x_70:
        /* <DEDUP_REMOVED lines=9> */
.L_x_73:
[----:B------:R-:W-:Y:S05]  /*33c0*/  BSYNC B1 ;  /* 0x0000000000017941 */ /* 0x000fea0003800000 */
.L_x_72:
        /* <DEDUP_REMOVED lines=10> */
.L_x_75:
[----:B------:R-:W-:Y:S05]  /*3470*/  BSYNC B1 ;  /* 0x0000000000017941 */ /* 0x000fea0003800000 */
.L_x_74:
        /* <DEDUP_REMOVED lines=10> */
.L_x_77:
[----:B------:R-:W-:Y:S05]  /*3520*/  BSYNC B1 ;  /* 0x0000000000017941 */ /* 0x000fea0003800000 */
.L_x_76:
        /* <DEDUP_REMOVED lines=9> */
.L_x_79:
[----:B------:R-:W-:Y:S05]  /*35c0*/  BSYNC B1 ;  /* 0x0000000000017941 */ /* 0x000fea0003800000 */
.L_x_78:
        /* <DEDUP_REMOVED lines=9> */
.L_x_81:
[----:B------:R-:W-:Y:S05]  /*3660*/  BSYNC B1 ;  /* 0x0000000000017941 */ /* 0x000fea0003800000 */
.L_x_80:
        /* <DEDUP_REMOVED lines=10> */
.L_x_83:
[----:B------:R-:W-:Y:S05]  /*3710*/  BSYNC B1 ;  /* 0x0000000000017941 */ /* 0x000fea0003800000 */
.L_x_82:
        /* <DEDUP_REMOVED lines=10> */
.L_x_85:
[----:B------:R-:W-:Y:S05]  /*37c0*/  BSYNC B1 ;  /* 0x0000000000017941 */ /* 0x000fea0003800000 */
.L_x_84:
        /* <DEDUP_REMOVED lines=9> */
.L_x_87:
[----:B------:R-:W-:Y:S05]  /*3860*/  BSYNC B1 ;  /* 0x0000000000017941 */ /* 0x000fea0003800000 */
.L_x_86:
        /* <DEDUP_REMOVED lines=9> */
.L_x_89:
[----:B------:R-:W-:Y:S05]  /*3900*/  BSYNC B1 ;  /* 0x0000000000017941 */ /* 0x000fea0003800000 */
.L_x_88:
        /* <DEDUP_REMOVED lines=10> */
.L_x_91:
[----:B------:R-:W-:Y:S05]  /*39b0*/  BSYNC B1 ;  /* 0x0000000000017941 */ /* 0x000fea0003800000 */
.L_x_90:
        /* <DEDUP_REMOVED lines=10> */
.L_x_93:
[----:B------:R-:W-:Y:S05]  /*3a60*/  BSYNC B1 ;  /* 0x0000000000017941 */ /* 0x000fea0003800000 */
.L_x_92:
        /* <DEDUP_REMOVED lines=9> */
.L_x_95:
[----:B------:R-:W-:Y:S05]  /*3b00*/  BSYNC B1 ;  /* 0x0000000000017941 */ /* 0x000fea0003800000 */
.L_x_94:
        /* <DEDUP_REMOVED lines=9> */
.L_x_97:
[----:B------:R-:W-:Y:S05]  /*3ba0*/  BSYNC B1 ;  /* 0x0000000000017941 */ /* 0x000fea0003800000 */
.L_x_96:
        /* <DEDUP_REMOVED lines=10> */
.L_x_99:
[----:B------:R-:W-:Y:S05]  /*3c50*/  BSYNC B1 ;  /* 0x0000000000017941 */ /* 0x000fea0003800000 */
.L_x_98:
        /* <DEDUP_REMOVED lines=10> */
.L_x_101:
[----:B------:R-:W-:Y:S05]  /*3d00*/  BSYNC B1 ;  /* 0x0000000000017941 */ /* 0x000fea0003800000 */
.L_x_100:
        /* <DEDUP_REMOVED lines=9> */
.L_x_103:
[----:B------:R-:W-:Y:S05]  /*3da0*/  BSYNC B1 ;  /* 0x0000000000017941 */ /* 0x000fea0003800000 */
.L_x_102:
        /* <DEDUP_REMOVED lines=9> */
.L_x_105:
[----:B------:R-:W-:Y:S05]  /*3e40*/  BSYNC B1 ;  /* 0x0000000000017941 */ /* 0x000fea0003800000 */
.L_x_104:
        /* <DEDUP_REMOVED lines=10> */
.L_x_107:
[----:B------:R-:W-:Y:S05]  /*3ef0*/  BSYNC B1 ;  /* 0x0000000000017941 */ /* 0x000fea0003800000 */
.L_x_106:
        /* <DEDUP_REMOVED lines=10> */
.L_x_109:
[----:B------:R-:W-:Y:S05]  /*3fa0*/  BSYNC B1 ;  /* 0x0000000000017941 */ /* 0x000fea0003800000 */
.L_x_108:
        /* <DEDUP_REMOVED lines=9> */
.L_x_111:
[----:B------:R-:W-:Y:S05]  /*4040*/  BSYNC B1 ;  /* 0x0000000000017941 */ /* 0x000fea0003800000 */
.L_x_110:
        /* <DEDUP_REMOVED lines=9> */
.L_x_113:
[----:B------:R-:W-:Y:S05]  /*40e0*/  BSYNC B1 ;  /* 0x0000000000017941 */ /* 0x000fea0003800000 */
.L_x_112:
        /* <DEDUP_REMOVED lines=10> */
.L_x_115:
[----:B------:R-:W-:Y:S05]  /*4190*/  BSYNC B1 ;  /* 0x0000000000017941 */ /* 0x000fea0003800000 */
.L_x_114:
        /* <DEDUP_REMOVED lines=10> */
.L_x_117:
[----:B------:R-:W-:Y:S05]  /*4240*/  BSYNC B1 ;  /* 0x0000000000017941 */ /* 0x000fea0003800000 */
.L_x_116:
        /* <DEDUP_REMOVED lines=9> */
.L_x_119:
[----:B------:R-:W-:Y:S05]  /*42e0*/  BSYNC B1 ;  /* 0x0000000000017941 */ /* 0x000fea0003800000 */
.L_x_118:
        /* <DEDUP_REMOVED lines=9> */
.L_x_121:
[----:B------:R-:W-:Y:S05]  /*4380*/  BSYNC B1 ;  /* 0x0000000000017941 */ /* 0x000fea0003800000 */
.L_x_120:
        /* <DEDUP_REMOVED lines=10> */
.L_x_123:
[----:B------:R-:W-:Y:S05]  /*4430*/  BSYNC B1 ;  /* 0x0000000000017941 */ /* 0x000fea0003800000 */
.L_x_122:
        /* <DEDUP_REMOVED lines=10> */
.L_x_125:
[----:B------:R-:W-:Y:S05]  /*44e0*/  BSYNC B1 ;  /* 0x0000000000017941 */ /* 0x000fea0003800000 */
.L_x_124:
        /* <DEDUP_REMOVED lines=9> */
.L_x_127:
[----:B------:R-:W-:Y:S05]  /*4580*/  BSYNC B1 ;  /* 0x0000000000017941 */ /* 0x000fea0003800000 */
.L_x_126:
        /* <DEDUP_REMOVED lines=9> */
.L_x_129:
[----:B------:R-:W-:Y:S05]  /*4620*/  BSYNC B1 ;  /* 0x0000000000017941 */ /* 0x000fea0003800000 */
.L_x_128:
        /* <DEDUP_REMOVED lines=10> */
.L_x_131:
[----:B------:R-:W-:Y:S05]  /*46d0*/  BSYNC B1 ;  /* 0x0000000000017941 */ /* 0x000fea0003800000 */
.L_x_130:
        /* <DEDUP_REMOVED lines=10> */
.L_x_133:
[----:B------:R-:W-:Y:S05]  /*4780*/  BSYNC B1 ;  /* 0x0000000000017941 */ /* 0x000fea0003800000 */
.L_x_132:
        /* <DEDUP_REMOVED lines=9> */
.L_x_135:
[----:B------:R-:W-:Y:S05]  /*4820*/  BSYNC B1 ;  /* 0x0000000000017941 */ /* 0x000fea0003800000 */
.L_x_134:
        /* <DEDUP_REMOVED lines=9> */
.L_x_137:
[----:B------:R-:W-:Y:S05]  /*48c0*/  BSYNC B1 ;  /* 0x0000000000017941 */ /* 0x000fea0003800000 */
.L_x_136:
        /* <DEDUP_REMOVED lines=10> */
.L_x_139:
[----:B------:R-:W-:Y:S05]  /*4970*/  BSYNC B1 ;  /* 0x0000000000017941 */ /* 0x000fea0003800000 */
.L_x_138:
        /* <DEDUP_REMOVED lines=10> */
.L_x_141:
[----:B------:R-:W-:Y:S05]  /*4a20*/  BSYNC B1 ;  /* 0x0000000000017941 */ /* 0x000fea0003800000 */
.L_x_140:
        /* <DEDUP_REMOVED lines=9> */
.L_x_143:
[----:B------:R-:W-:Y:S05]  /*4ac0*/  BSYNC B1 ;  /* 0x0000000000017941 */ /* 0x000fea0003800000 */
.L_x_142:
        /* <DEDUP_REMOVED lines=9> */
.L_x_145:
[----:B------:R-:W-:Y:S05]  /*4b60*/  BSYNC B1 ;  /* 0x0000000000017941 */ /* 0x000fea0003800000 */
.L_x_144:
        /* <DEDUP_REMOVED lines=10> */
.L_x_147:
[----:B------:R-:W-:Y:S05]  /*4c10*/  BSYNC B1 ;  /* 0x0000000000017941 */ /* 0x000fea0003800000 */
.L_x_146:
[----:B-----5:R-:W-:Y:S01]  /*4c20*/  HADD2.F32 R5, -RZ, R24.H0_H0 ;  /* 0x20000018ff057230 */ /* 0x020fe20000004100 */
[----:B------:R-:W-:Y:S01]  /*4c30*/  ISETP.GT.AND P0, PT, R4, 0x79, PT ;  /* 0x000000790400780c */ /* 0x000fe20003f04270 */
[----:B------:R-:W-:Y:S01]  /*4c40*/  @P2 IMAD.MOV.U32 R4, RZ, RZ, R10 ;  /* 0x000000ffff042224 */ /* 0x000fe200078e000a */
[----:B------:R-:W-:Y:S02]  /*4c50*/  BSSY B1, `(.L_x_148) ;  /* 0x000000a000017945 */ /* 0x000fe40003800000 */
[----:B------:R-:W-:Y:S01]  /*4c60*/  FMUL R5, R5, R88 ;  /* 0x0000005805057220 */ /* 0x000fe20000400000 */
[----:B------:R-:W-:-:S03]  /*4c70*/  ISETP.GT.AND P3, PT, R3, RZ, P0 ;  /* 0x000000ff0300720c */ /* 0x000fc60000764270 */
[----:B------:R-:W-:-:S05]  /*4c80*/  FFMA R5, R84, R19, R5 ;  /* 0x0000001354057223 */ /* 0x000fca0000000005 */
[----:B------:R-:W-:-:S04]  /*4c90*/  F2FP.F16.F32.PACK_AB R5, RZ, R5 ;  /* 0x00000005ff05723e */ /* 0x000fc800000000ff */
[----:B0-----:R-:W-:Y:S01]  /*4ca0*/  PRMT R14, R5, 0x7610, R14 ;  /* 0x00007610050e7816 */ /* 0x001fe2000000000e */
[----:B------:R-:W-:-:S05]  /*4cb0*/  @P2 IMAD.MOV.U32 R5, RZ, RZ, R11 ;  /* 0x000000ffff052224 */ /* 0x000fca00078e000b */
[----:B------:R0:W-:Y:S01]  /*4cc0*/  @P2 STG.E.U16 desc[UR38][R4.64+0xf0], R14 ;  /* 0x0000f00e04002986 */ /* 0x0001e2000c101526 */
[----:B------:R-:W-:Y:S05]  /*4cd0*/  @!P3 BRA `(.L_x_149) ;  /* 0x000000000004b947 */ /* 0x000fea0003800000 */
[----:B------:R0:W5:Y:S02]  /*4ce0*/  LDG.E.LTC128B.U16 R24, desc[UR38][R6.64+0xf2] ;  /* 0x0000f22606187981 */ /* 0x000164000c1e1520 */
.L_x_149:
[----:B------:R-:W-:Y:S05]  /*4cf0*/  BSYNC B1 ;  /* 0x0000000000017941 */ /* 0x000fea0003800000 */
.L_x_148:
        /* <DEDUP_REMOVED lines=9> */
.L_x_151:
[----:B------:R-:W-:Y:S05]  /*4d90*/  BSYNC B1 ;  /* 0x0000000000017941 */ /* 0x000fea0003800000 */
.L_x_150:
[----:B-----5:R-:W-:Y:S01]  /*4da0*/  HADD2.F32 R5, -RZ, R24.H0_H0 ;  /* 0x20000018ff057230 */ /* 0x020fe20000004100 */
[----:B------:R-:W-:Y:S01]  /*4db0*/  ISETP.GT.AND P0, PT, R3, 0x8, P0 ;  /* 0x000000080300780c */ /* 0x000fe20000704270 */
[----:B0-----:R-:W-:Y:S01]  /*4dc0*/  @P1 IMAD.MOV.U32 R4, RZ, RZ, R12 ;  /* 0x000000ffff041224 */ /* 0x001fe200078e000c */
[----:B------:R-:W-:Y:S02]  /*4dd0*/  BSSY B1, `(.L_x_152) ;  /* 0x0000009000017945 */ /* 0x000fe40003800000 */
[----:B------:R-:W-:-:S04]  /*4de0*/  FMUL R5, R5, R88 ;  /* 0x0000005805057220 */ /* 0x000fc80000400000 */
[----:B------:R-:W-:-:S05]  /*4df0*/  FFMA R5, R86, R19, R5 ;  /* 0x0000001356057223 */ /* 0x000fca0000000005 */
[----:B------:R-:W-:-:S04]  /*4e00*/  F2FP.F16.F32.PACK_AB R5, RZ, R5 ;  /* 0x00000005ff05723e */ /* 0x000fc800000000ff */
[----:B-1-3--:R-:W-:Y:S01]  /*4e10*/  PRMT R6, R5, 0x7610, R6 ;  /* 0x0000761005067816 */ /* 0x00afe20000000006 */
[----:B------:R-:W-:-:S05]  /*4e20*/  @P1 IMAD.MOV.U32 R5, RZ, RZ, R13 ;  /* 0x000000ffff051224 */ /* 0x000fca00078e000d */
[----:B------:R0:W-:Y:S01]  /*4e30*/  @P1 STG.E.U16 desc[UR38][R4.64+0xf0], R6 ;  /* 0x0000f00604001986 */ /* 0x0001e2000c101526 */
[----:B------:R-:W-:Y:S05]  /*4e40*/  @!P0 BRA `(.L_x_153) ;  /* 0x0000000000048947 */ /* 0x000fea0003800000 */
[----:B------:R1:W5:Y:S02]  /*4e50*/  LDG.E.LTC128B.U16 R24, desc[UR38][R8.64+0xf2] ;  /* 0x0000f22608187981 */ /* 0x000364000c1e1520 */
.L_x_153:
[----:B------:R-:W-:Y:S05]  /*4e60*/  BSYNC B1 ;  /* 0x0000000000017941 */ /* 0x000fea0003800000 */
.L_x_152:
[----:B------:R-:W-:Y:S05]  /*4e70*/  @!P0 BRA `(.L_x_154) ;  /* 0x0000001000e88947 */ /* 0x000fea0003800000 */
[----:B-----5:R-:W-:-:S05]  /*4e80*/  HADD2.F32 R3, -RZ, R24.H0_H0 ;  /* 0x20000018ff037230 */ /* 0x020fca0000004100 */
[----:B0-----:R-:W-:-:S04]  /*4e90*/  FMUL R4, R3, R88 ;  /* 0x0000005803047220 */ /* 0x001fc80000400000 */
[----:B------:R-:W-:-:S05]  /*4ea0*/  FFMA R4, R87, R19, R4 ;  /* 0x0000001357047223 */ /* 0x000fca0000000004 */
[----:B------:R-:W-:-:S05]  /*4eb0*/  F2FP.F16.F32.PACK_AB R4, RZ, R4 ;  /* 0x00000004ff04723e */ /* 0x000fca00000000ff */
[----:B------:R3:W-:Y:S01]  /*4ec0*/  STG.E.U16 desc[UR38][R12.64+0xf2], R4 ;  /* 0x0000f2040c007986 */ /* 0x0007e2000c101526 */
[----:B------:R-:W-:Y:S05]  /*4ed0*/  BRA `(.L_x_154) ;  /* 0x0000001000d07947 */ /* 0x000fea0003800000 */
.L_x_29:
[----:B------:R-:W-:Y:S01]  /*4ee0*/  ISETP.GT.AND P3, PT, R4, 0x1, PT ;  /* 0x000000010400780c */ /* 0x000fe20003f64270 */
[----:B------:R-:W-:Y:S01]  /*4ef0*/  ULDC.64 UR4, c[0x0][0x5c0] ;  /* 0x0001700000047ab9 */ /* 0x000fe20000000a00 */
[-C--:B------:R-:W-:Y:S01]  /*4f00*/  FMUL R24, R24, R19.reuse ;  /* 0x0000001318187220 */ /* 0x080fe20000400000 */
[----:B------:R-:W-:Y:S01]  /*4f10*/  LEA R6, P4, R102, UR4, 0x1 ;  /* 0x0000000466067c11 */ /* 0x000fe2000f8808ff */
[-C--:B------:R-:W-:Y:S01]  /*4f20*/  FMUL R25, R25, R19.reuse ;  /* 0x0000001319197220 */ /* 0x080fe20000400000 */
[----:B------:R-:W-:Y:S01]  /*4f30*/  ISETP.GT.AND P0, PT, R3, RZ, P3 ;  /* 0x000000ff0300720c */ /* 0x000fe20001f04270 */
[-C--:B------:R-:W-:Y:S01]  /*4f40*/  FMUL R26, R26, R19.reuse ;  /* 0x000000131a1a7220 */ /* 0x080fe20000400000 */
[----:B------:R-:W-:Y:S01]  /*4f50*/  F2FP.F16.F32.PACK_AB R24, RZ, R24 ;  /* 0x00000018ff18723e */ /* 0x000fe200000000ff */
[-C--:B------:R-:W-:Y:S01]  /*4f60*/  FMUL R27, R27, R19.reuse ;  /* 0x000000131b1b7220 */ /* 0x080fe20000400000 */
[----:B------:R-:W-:Y:S01]  /*4f70*/  LEA.HI.X R7, R102, UR5, R113, 0x1, P4 ;  /* 0x0000000566077c11 */ /* 0x000fe2000a0f0c71 */
[----:B------:R-:W-:Y:S01]  /*4f80*/  FMUL R28, R28, R19 ;  /* 0x000000131c1c7220 */ /* 0x000fe20000400000 */
[----:B------:R-:W-:Y:S01]  /*4f90*/  F2FP.F16.F32.PACK_AB R25, RZ, R25 ;  /* 0x00000019ff19723e */ /* 0x000fe200000000ff */
[-C--:B------:R-:W-:Y:S01]  /*4fa0*/  FMUL R29, R29, R19.reuse ;  /* 0x000000131d1d7220 */ /* 0x080fe20000400000 */
[----:B------:R-:W-:Y:S01]  /*4fb0*/  ISETP.GT.AND P2, PT, R3, 0x8, P2 ;  /* 0x000000080300780c */ /* 0x000fe20001744270 */
[----:B------:R-:W-:Y:S01]  /*4fc0*/  @P1 STG.E.U16 desc[UR38][R6.64], R24 ;  /* 0x0000001806001986 */ /* 0x000fe2000c101526 */
[----:B------:R-:W-:Y:S01]  /*4fd0*/  ISETP.GT.AND P1, PT, R4, 0x8, PT ;  /* 0x000000080400780c */ /* 0x000fe20003f24270 */
[-C--:B------:R-:W-:Y:S01]  /*4fe0*/  FMUL R30, R30, R19.reuse ;  /* 0x000000131e1e7220 */ /* 0x080fe20000400000 */
[C---:B------:R-:W-:Y:S01]  /*4ff0*/  SHF.L.U64.HI R5, R92.reuse, 0x1, R91 ;  /* 0x000000015c057819 */ /* 0x040fe2000001025b */
[----:B------:R-:W-:Y:S01]  /*5000*/  @P0 STG.E.U16 desc[UR38][R6.64+0x2], R25 ;  /* 0x0000021906000986 */ /* 0x000fe2000c101526 */
[----:B------:R-:W-:Y:S01]  /*5010*/  LEA R8, P5, R92, R6, 0x1 ;  /* 0x000000065c087211 */ /* 0x000fe200078a08ff */
[-C--:B------:R-:W-:Y:S01]  /*5020*/  FMUL R31, R31, R19.reuse ;  /* 0x000000131f1f7220 */ /* 0x080fe20000400000 */
[----:B------:R-:W-:Y:S01]  /*5030*/  ISETP.GT.AND P3, PT, R3, 0x8, P3 ;  /* 0x000000080300780c */ /* 0x000fe20001f64270 */
[-C--:B------:R-:W-:Y:S01]  /*5040*/  FMUL R32, R32, R19.reuse ;  /* 0x0000001320207220 */ /* 0x080fe20000400000 */
[----:B------:R-:W-:Y:S01]  /*5050*/  ISETP.GT.AND P0, PT, R4, 0x9, PT ;  /* 0x000000090400780c */ /* 0x000fe20003f04270 */
[----:B------:R-:W-:Y:S01]  /*5060*/  IMAD.X R9, R5, 0x1, R7, P5 ;  /* 0x0000000105097824 */ /* 0x000fe200028e0607 */
[----:B------:R-:W-:Y:S01]  /*5070*/  ISETP.GT.AND P4, PT, R3, RZ, P1 ;  /* 0x000000ff0300720c */ /* 0x000fe20000f84270 */
[-C--:B------:R-:W-:Y:S01]  /*5080*/  FMUL R33, R33, R19.reuse ;  /* 0x0000001321217220 */ /* 0x080fe20000400000 */
[----:B------:R-:W-:Y:S01]  /*5090*/  F2FP.F16.F32.PACK_AB R26, RZ, R26 ;  /* 0x0000001aff1a723e */ /* 0x000fe200000000ff */
[-C--:B------:R-:W-:Y:S01]  /*50a0*/  FMUL R34, R34, R19.reuse ;  /* 0x0000001322227220 */ /* 0x080fe20000400000 */
[----:B------:R-:W-:Y:S01]  /*50b0*/  ISETP.GT.AND P5, PT, R3, RZ, P0 ;  /* 0x000000ff0300720c */ /* 0x000fe200007a4270 */
[----:B------:R-:W-:Y:S01]  /*50c0*/  FMUL R35, R35, R19 ;  /* 0x0000001323237220 */ /* 0x000fe20000400000 */
[----:B------:R-:W-:Y:S01]  /*50d0*/  F2FP.F16.F32.PACK_AB R27, RZ, R27 ;  /* 0x0000001bff1b723e */ /* 0x000fe200000000ff */
[----:B------:R-:W-:Y:S01]  /*50e0*/  @P2 STG.E.U16 desc[UR38][R8.64], R26 ;  /* 0x0000001a08002986 */ /* 0x000fe2000c101526 */
[----:B------:R-:W-:Y:S01]  /*50f0*/  F2FP.F16.F32.PACK_AB R28, RZ, R28 ;  /* 0x0000001cff1c723e */ /* 0x000fe200000000ff */
[-C--:B------:R-:W-:Y:S01]  /*5100*/  FMUL R36, R36, R19.reuse ;  /* 0x0000001324247220 */ /* 0x080fe20000400000 */
[----:B------:R-:W-:Y:S01]  /*5110*/  ISETP.GT.AND P2, PT, R3, 0x8, P1 ;  /* 0x000000080300780c */ /* 0x000fe20000f44270 */
[----:B------:R-:W-:Y:S01]  /*5120*/  @P3 STG.E.U16 desc[UR38][R8.64+0x2], R27 ;  /* 0x0000021b08003986 */ /* 0x000fe2000c101526 */
[----:B------:R-:W-:Y:S01]  /*5130*/  ISETP.GT.AND P1, PT, R4, 0x10, PT ;  /* 0x000000100400780c */ /* 0x000fe20003f24270 */
[----:B------:R-:W-:Y:S01]  /*5140*/  FMUL R37, R37, R19 ;  /* 0x0000001325257220 */ /* 0x000fe20000400000 */
[----:B------:R-:W-:Y:S01]  /*5150*/  F2FP.F16.F32.PACK_AB R29, RZ, R29 ;  /* 0x0000001dff1d723e */ /* 0x000fe200000000ff */
[----:B------:R-:W-:Y:S01]  /*5160*/  @P4 STG.E.U16 desc[UR38][R6.64+0x10], R28 ;  /* 0x0000101c06004986 */ /* 0x000fe2000c101526 */
[C---:B------:R-:W-:Y:S01]  /*5170*/  ISETP.GT.AND P3, PT, R3.reuse, 0x8, P0 ;  /* 0x000000080300780c */ /* 0x040fe20000764270 */
[-C--:B------:R-:W-:Y:S01]  /*5180*/  FMUL R38, R38, R19.reuse ;  /* 0x0000001326267220 */ /* 0x080fe20000400000 */
[----:B------:R-:W-:Y:S01]  /*5190*/  ISETP.GT.AND P0, PT, R4, 0x11, PT ;  /* 0x000000110400780c */ /* 0x000fe20003f04270 */
[----:B------:R-:W-:Y:S01]  /*51a0*/  @P5 STG.E.U16 desc[UR38][R6.64+0x12], R29 ;  /* 0x0000121d06005986 */ /* 0x000fe2000c101526 */
        /* <DEDUP_REMOVED lines=161> */
[----:B------:R-:W-:Y:S01]  /*5bc0*/  FMUL R87, R87, R19 ;  /* 0x0000001357577220 */ /* 0x000fe20000400000 */
[----:B------:R-:W-:-:S02]  /*5bd0*/  F2FP.F16.F32.PACK_AB R62, RZ, R62 ;  /* 0x0000003eff3e723e */ /* 0x000fc400000000ff */
[C---:B------:R-:W-:Y:S02]  /*5be0*/  ISETP.GT.AND P5, PT, R3.reuse, RZ, P0 ;  /* 0x000000ff0300720c */ /* 0x040fe400007a4270 */
[----:B------:R-:W-:Y:S01]  /*5bf0*/  F2FP.F16.F32.PACK_AB R63, RZ, R63 ;  /* 0x0000003fff3f723e */ /* 0x000fe200000000ff */
[----:B------:R-:W-:Y:S01]  /*5c00*/  @P2 STG.E.U16 desc[UR38][R8.64+0x90], R62 ;  /* 0x0000903e08002986 */ /* 0x000fe2000c101526 */
[----:B------:R-:W-:Y:S02]  /*5c10*/  F2FP.F16.F32.PACK_AB R64, RZ, R64 ;  /* 0x00000040ff40723e */ /* 0x000fe400000000ff */
[C---:B------:R-:W-:Y:S01]  /*5c20*/  ISETP.GT.AND P2, PT, R3.reuse, 0x8, P1 ;  /* 0x000000080300780c */ /* 0x040fe20000f44270 */
[----:B------:R-:W-:Y:S01]  /*5c30*/  @P3 STG.E.U16 desc[UR38][R8.64+0x92], R63 ;  /* 0x0000923f08003986 */ /* 0x000fe2000c101526 */
[----:B------:R-:W-:Y:S02]  /*5c40*/  ISETP.GT.AND P1, PT, R4, 0x58, PT ;  /* 0x000000580400780c */ /* 0x000fe40003f24270 */
[----:B------:R-:W-:Y:S01]  /*5c50*/  F2FP.F16.F32.PACK_AB R65, RZ, R65 ;  /* 0x00000041ff41723e */ /* 0x000fe200000000ff */
[----:B------:R-:W-:Y:S01]  /*5c60*/  @P4 STG.E.U16 desc[UR38][R6.64+0xa0], R64 ;  /* 0x0000a04006004986 */ /* 0x000fe2000c101526 */
[----:B------:R-:W-:-:S02]  /*5c70*/  ISETP.GT.AND P3, PT, R3, 0x8, P0 ;  /* 0x000000080300780c */ /* 0x000fc40000764270 */
[----:B------:R-:W-:Y:S01]  /*5c80*/  ISETP.GT.AND P0, PT, R4, 0x59, PT ;  /* 0x000000590400780c */ /* 0x000fe20003f04270 */
[----:B------:R-:W-:Y:S01]  /*5c90*/  @P5 STG.E.U16 desc[UR38][R6.64+0xa2], R65 ;  /* 0x0000a24106005986 */ /* 0x000fe2000c101526 */
[C---:B------:R-:W-:Y:S02]  /*5ca0*/  ISETP.GT.AND P4, PT, R3.reuse, RZ, P1 ;  /* 0x000000ff0300720c */ /* 0x040fe40000f84270 */
[----:B------:R-:W-:Y:S02]  /*5cb0*/  F2FP.F16.F32.PACK_AB R66, RZ, R66 ;  /* 0x00000042ff42723e */ /* 0x000fe400000000ff */
[----:B------:R-:W-:Y:S02]  /*5cc0*/  ISETP.GT.AND P5, PT, R3, RZ, P0 ;  /* 0x000000ff0300720c */ /* 0x000fe400007a4270 */
[----:B------:R-:W-:Y:S01]  /*5cd0*/  F2FP.F16.F32.PACK_AB R67, RZ, R67 ;  /* 0x00000043ff43723e */ /* 0x000fe200000000ff */
[----:B------:R-:W-:Y:S01]  /*5ce0*/  @P2 STG.E.U16 desc[UR38][R8.64+0xa0], R66 ;  /* 0x0000a04208002986 */ /* 0x000fe2000c101526 */
[----:B------:R-:W-:-:S02]  /*5cf0*/  F2FP.F16.F32.PACK_AB R68, RZ, R68 ;  /* 0x00000044ff44723e */ /* 0x000fc400000000ff */
[C---:B------:R-:W-:Y:S01]  /*5d00*/  ISETP.GT.AND P2, PT, R3.reuse, 0x8, P1 ;  /* 0x000000080300780c */ /* 0x040fe20000f44270 */
[----:B------:R-:W-:Y:S01]  /*5d10*/  @P3 STG.E.U16 desc[UR38][R8.64+0xa2], R67 ;  /* 0x0000a24308003986 */ /* 0x000fe2000c101526 */
[C---:B------:R-:W-:Y:S02]  /*5d20*/  ISETP.GT.AND P1, PT, R4.reuse, 0x60, PT ;  /* 0x000000600400780c */ /* 0x040fe40003f24270 */
[----:B------:R-:W-:Y:S01]  /*5d30*/  F2FP.F16.F32.PACK_AB R69, RZ, R69 ;  /* 0x00000045ff45723e */ /* 0x000fe200000000ff */
[----:B------:R-:W-:Y:S01]  /*5d40*/  @P4 STG.E.U16 desc[UR38][R6.64+0xb0], R68 ;  /* 0x0000b04406004986 */ /* 0x000fe2000c101526 */
[C---:B------:R-:W-:Y:S02]  /*5d50*/  ISETP.GT.AND P3, PT, R3.reuse, 0x8, P0 ;  /* 0x000000080300780c */ /* 0x040fe40000764270 */
[----:B------:R-:W-:Y:S01]  /*5d60*/  ISETP.GT.AND P0, PT, R4, 0x61, PT ;  /* 0x000000610400780c */ /* 0x000fe20003f04270 */
[----:B------:R-:W-:Y:S01]  /*5d70*/  @P5 STG.E.U16 desc[UR38][R6.64+0xb2], R69 ;  /* 0x0000b24506005986 */ /* 0x000fe2000c101526 */
[----:B------:R-:W-:-:S02]  /*5d80*/  ISETP.GT.AND P4, PT, R3, RZ, P1 ;  /* 0x000000ff0300720c */ /* 0x000fc40000f84270 */
[C---:B------:R-:W-:Y:S02]  /*5d90*/  ISETP.GT.AND P5, PT, R3.reuse, RZ, P0 ;  /* 0x000000ff0300720c */ /* 0x040fe400007a4270 */
[----:B------:R-:W-:Y:S02]  /*5da0*/  F2FP.F16.F32.PACK_AB R70, RZ, R70 ;  /* 0x00000046ff46723e */ /* 0x000fe400000000ff */
[----:B------:R-:W-:Y:S02]  /*5db0*/  F2FP.F16.F32.PACK_AB R71, RZ, R71 ;  /* 0x00000047ff47723e */ /* 0x000fe400000000ff */
[----:B------:R-:W-:Y:S01]  /*5dc0*/  F2FP.F16.F32.PACK_AB R72, RZ, R72 ;  /* 0x00000048ff48723e */ /* 0x000fe200000000ff */
[----:B------:R-:W-:Y:S01]  /*5dd0*/  @P2 STG.E.U16 desc[UR38][R8.64+0xb0], R70 ;  /* 0x0000b04608002986 */ /* 0x000fe2000c101526 */
[----:B------:R-:W-:Y:S02]  /*5de0*/  F2FP.F16.F32.PACK_AB R73, RZ, R73 ;  /* 0x00000049ff49723e */ /* 0x000fe400000000ff */
[C---:B------:R-:W-:Y:S01]  /*5df0*/  ISETP.GT.AND P1, PT, R3.reuse, 0x8, P1 ;  /* 0x000000080300780c */ /* 0x040fe20000f24270 */
[----:B------:R-:W-:Y:S01]  /*5e00*/  @P3 STG.E.U16 desc[UR38][R8.64+0xb2], R71 ;  /* 0x0000b24708003986 */ /* 0x000fe2000c101526 */
[----:B------:R-:W-:-:S02]  /*5e10*/  ISETP.GT.AND P2, PT, R3, 0x8, P0 ;  /* 0x000000080300780c */ /* 0x000fc40000744270 */
[C---:B------:R-:W-:Y:S01]  /*5e20*/  ISETP.GT.AND P0, PT, R4.reuse, 0x69, PT ;  /* 0x000000690400780c */ /* 0x040fe20003f04270 */
[----:B------:R-:W-:Y:S01]  /*5e30*/  @P4 STG.E.U16 desc[UR38][R6.64+0xc0], R72 ;  /* 0x0000c04806004986 */ /* 0x000fe2000c101526 */
[----:B------:R-:W-:Y:S02]  /*5e40*/  ISETP.GT.AND P4, PT, R4, 0x68, PT ;  /* 0x000000680400780c */ /* 0x000fe40003f84270 */
[----:B------:R-:W-:Y:S01]  /*5e50*/  F2FP.F16.F32.PACK_AB R74, RZ, R74 ;  /* 0x0000004aff4a723e */ /* 0x000fe200000000ff */
[----:B------:R-:W-:Y:S01]  /*5e60*/  @P5 STG.E.U16 desc[UR38][R6.64+0xc2], R73 ;  /* 0x0000c24906005986 */ /* 0x000fe2000c101526 */
[C---:B------:R-:W-:Y:S02]  /*5e70*/  ISETP.GT.AND P5, PT, R3.reuse, RZ, P4 ;  /* 0x000000ff0300720c */ /* 0x040fe400027a4270 */
[----:B------:R-:W-:Y:S01]  /*5e80*/  ISETP.GT.AND P3, PT, R3, RZ, P0 ;  /* 0x000000ff0300720c */ /* 0x000fe20000764270 */
[----:B------:R-:W-:Y:S01]  /*5e90*/  @P1 STG.E.U16 desc[UR38][R8.64+0xc0], R74 ;  /* 0x0000c04a08001986 */ /* 0x000fe2000c101526 */
[----:B------:R-:W-:-:S02]  /*5ea0*/  F2FP.F16.F32.PACK_AB R75, RZ, R75 ;  /* 0x0000004bff4b723e */ /* 0x000fc400000000ff */
[----:B------:R-:W-:Y:S02]  /*5eb0*/  F2FP.F16.F32.PACK_AB R76, RZ, R76 ;  /* 0x0000004cff4c723e */ /* 0x000fe400000000ff */
[C---:B------:R-:W-:Y:S01]  /*5ec0*/  ISETP.GT.AND P4, PT, R3.reuse, 0x8, P4 ;  /* 0x000000080300780c */ /* 0x040fe20002784270 */
[----:B------:R-:W-:Y:S01]  /*5ed0*/  @P2 STG.E.U16 desc[UR38][R8.64+0xc2], R75 ;  /* 0x0000c24b08002986 */ /* 0x000fe2000c101526 */
[----:B------:R-:W-:Y:S02]  /*5ee0*/  F2FP.F16.F32.PACK_AB R77, RZ, R77 ;  /* 0x0000004dff4d723e */ /* 0x000fe400000000ff */
[C---:B------:R-:W-:Y:S01]  /*5ef0*/  ISETP.GT.AND P2, PT, R4.reuse, 0x71, PT ;  /* 0x000000710400780c */ /* 0x040fe20003f44270 */
[----:B------:R-:W-:Y:S01]  /*5f00*/  @P5 STG.E.U16 desc[UR38][R6.64+0xd0], R76 ;  /* 0x0000d04c06005986 */ /* 0x000fe2000c101526 */
[----:B------:R-:W-:Y:S02]  /*5f10*/  ISETP.GT.AND P5, PT, R3, 0x8, P0 ;  /* 0x000000080300780c */ /* 0x000fe400007a4270 */
[C---:B------:R-:W-:Y:S01]  /*5f20*/  ISETP.GT.AND P1, PT, R4.reuse, 0x78, PT ;  /* 0x000000780400780c */ /* 0x040fe20003f24270 */
[----:B------:R-:W-:Y:S01]  /*5f30*/  @P3 STG.E.U16 desc[UR38][R6.64+0xd2], R77 ;  /* 0x0000d24d06003986 */ /* 0x000fe2000c101526 */
[----:B------:R-:W-:-:S02]  /*5f40*/  ISETP.GT.AND P3, PT, R4, 0x70, PT ;  /* 0x000000700400780c */ /* 0x000fc40003f64270 */
[----:B------:R-:W-:Y:S01]  /*5f50*/  ISETP.GT.AND P0, PT, R4, 0x79, PT ;  /* 0x000000790400780c */ /* 0x000fe20003f04270 */
[----:B------:R-:W-:Y:S01]  /*5f60*/  @P4 IMAD.MOV.U32 R4, RZ, RZ, R8 ;  /* 0x000000ffff044224 */ /* 0x000fe200078e0008 */
[----:B------:R-:W-:Y:S01]  /*5f70*/  F2FP.F16.F32.PACK_AB R78, RZ, R78 ;  /* 0x0000004eff4e723e */ /* 0x000fe200000000ff */
[----:B------:R-:W-:Y:S01]  /*5f80*/  @P4 IMAD.MOV.U32 R5, RZ, RZ, R9 ;  /* 0x000000ffff054224 */ /* 0x000fe200078e0009 */
[----:B------:R-:W-:Y:S02]  /*5f90*/  F2FP.F16.F32.PACK_AB R79, RZ, R79 ;  /* 0x0000004fff4f723e */ /* 0x000fe400000000ff */
[----:B------:R-:W-:Y:S02]  /*5fa0*/  F2FP.F16.F32.PACK_AB R80, RZ, R80 ;  /* 0x00000050ff50723e */ /* 0x000fe400000000ff */
[----:B------:R0:W-:Y:S01]  /*5fb0*/  @P4 STG.E.U16 desc[UR38][R4.64+0xd0], R78 ;  /* 0x0000d04e04004986 */ /* 0x0001e2000c101526 */
[----:B------:R-:W-:Y:S02]  /*5fc0*/  ISETP.GT.AND P4, PT, R3, RZ, P2 ;  /* 0x000000ff0300720c */ /* 0x000fe40001784270 */
[----:B------:R-:W-:-:S02]  /*5fd0*/  F2FP.F16.F32.PACK_AB R81, RZ, R81 ;  /* 0x00000051ff51723e */ /* 0x000fc400000000ff */
[----:B------:R-:W-:Y:S02]  /*5fe0*/  ISETP.GT.AND P2, PT, R3, 0x8, P2 ;  /* 0x000000080300780c */ /* 0x000fe40001744270 */
[----:B------:R-:W-:Y:S02]  /*5ff0*/  F2FP.F16.F32.PACK_AB R82, RZ, R82 ;  /* 0x00000052ff52723e */ /* 0x000fe400000000ff */
[----:B------:R-:W-:Y:S02]  /*6000*/  F2FP.F16.F32.PACK_AB R83, RZ, R83 ;  /* 0x00000053ff53723e */ /* 0x000fe400000000ff */
[----:B------:R-:W-:Y:S01]  /*6010*/  F2FP.F16.F32.PACK_AB R84, RZ, R84 ;  /* 0x00000054ff54723e */ /* 0x000fe200000000ff */
[----:B0-----:R-:W-:Y:S01]  /*6020*/  @P5 IMAD.MOV.U32 R4, RZ, RZ, R8 ;  /* 0x000000ffff045224 */ /* 0x001fe200078e0008 */
[----:B------:R-:W-:Y:S01]  /*6030*/  F2FP.F16.F32.PACK_AB R85, RZ, R85 ;  /* 0x00000055ff55723e */ /* 0x000fe200000000ff */
[----:B------:R-:W-:Y:S01]  /*6040*/  @P5 IMAD.MOV.U32 R5, RZ, RZ, R9 ;  /* 0x000000ffff055224 */ /* 0x000fe200078e0009 */
[----:B------:R-:W-:-:S02]  /*6050*/  F2FP.F16.F32.PACK_AB R86, RZ, R86 ;  /* 0x00000056ff56723e */ /* 0x000fc400000000ff */
[----:B------:R-:W-:Y:S02]  /*6060*/  F2FP.F16.F32.PACK_AB R87, RZ, R87 ;  /* 0x00000057ff57723e */ /* 0x000fe400000000ff */
[----:B------:R0:W-:Y:S01]  /*6070*/  @P5 STG.E.U16 desc[UR38][R4.64+0xd2], R79 ;  /* 0x0000d24f04005986 */ /* 0x0001e2000c101526 */
[C---:B------:R-:W-:Y:S02]  /*6080*/  ISETP.GT.AND P5, PT, R3.reuse, RZ, P3 ;  /* 0x000000ff0300720c */ /* 0x040fe40001fa4270 */
[----:B------:R-:W-:-:S11]  /*6090*/  ISETP.GT.AND P3, PT, R3, 0x8, P3 ;  /* 0x000000080300780c */ /* 0x000fd60001f64270 */
[----:B0-----:R-:W-:Y:S02]  /*60a0*/  @P5 IMAD.MOV.U32 R4, RZ, RZ, R6 ;  /* 0x000000ffff045224 */ /* 0x001fe400078e0006 */
[----:B------:R-:W-:-:S05]  /*60b0*/  @P5 IMAD.MOV.U32 R5, RZ, RZ, R7 ;  /* 0x000000ffff055224 */ /* 0x000fca00078e0007 */
[----:B------:R0:W-:Y:S01]  /*60c0*/  @P5 STG.E.U16 desc[UR38][R4.64+0xe0], R80 ;  /* 0x0000e05004005986 */ /* 0x0001e2000c101526 */
[C---:B------:R-:W-:Y:S02]  /*60d0*/  ISETP.GT.AND P5, PT, R3.reuse, RZ, P0 ;  /* 0x000000ff0300720c */ /* 0x040fe400007a4270 */
[----:B------:R-:W-:Y:S01]  /*60e0*/  ISETP.GT.AND P0, PT, R3, 0x8, P0 ;  /* 0x000000080300780c */ /* 0x000fe20000704270 */
[----:B0-----:R-:W-:Y:S02]  /*60f0*/  @P4 IMAD.MOV.U32 R4, RZ, RZ, R6 ;  /* 0x000000ffff044224 */ /* 0x001fe400078e0006 */
[----:B------:R-:W-:-:S05]  /*6100*/  @P4 IMAD.MOV.U32 R5, RZ, RZ, R7 ;  /* 0x000000ffff054224 */ /* 0x000fca00078e0007 */
[----:B------:R0:W-:Y:S01]  /*6110*/  @P4 STG.E.U16 desc[UR38][R4.64+0xe2], R81 ;  /* 0x0000e25104004986 */ /* 0x0001e2000c101526 */
[C---:B------:R-:W-:Y:S02]  /*6120*/  ISETP.GT.AND P4, PT, R3.reuse, RZ, P1 ;  /* 0x000000ff0300720c */ /* 0x040fe40000f84270 */
[----:B------:R-:W-:Y:S01]  /*6130*/  ISETP.GT.AND P1, PT, R3, 0x8, P1 ;  /* 0x000000080300780c */ /* 0x000fe20000f24270 */
[----:B0-----:R-:W-:Y:S02]  /*6140*/  @P3 IMAD.MOV.U32 R4, RZ, RZ, R8 ;  /* 0x000000ffff043224 */ /* 0x001fe400078e0008 */
[----:B------:R-:W-:-:S05]  /*6150*/  @P3 IMAD.MOV.U32 R5, RZ, RZ, R9 ;  /* 0x000000ffff053224 */ /* 0x000fca00078e0009 */
[----:B------:R0:W-:Y:S02]  /*6160*/  @P3 STG.E.U16 desc[UR38][R4.64+0xe0], R82 ;  /* 0x0000e05204003986 */ /* 0x0001e4000c101526 */
[----:B0-----:R-:W-:Y:S02]  /*6170*/  @P2 IMAD.MOV.U32 R4, RZ, RZ, R8 ;  /* 0x000000ffff042224 */ /* 0x001fe400078e0008 */
[----:B------:R-:W-:-:S05]  /*6180*/  @P2 IMAD.MOV.U32 R5, RZ, RZ, R9 ;  /* 0x000000ffff052224 */ /* 0x000fca00078e0009 */
[----:B------:R0:W-:Y:S02]  /*6190*/  @P2 STG.E.U16 desc[UR38][R4.64+0xe2], R83 ;  /* 0x0000e25304002986 */ /* 0x0001e4000c101526 */
[----:B0-----:R-:W-:Y:S02]  /*61a0*/  @P4 IMAD.MOV.U32 R4, RZ, RZ, R6 ;  /* 0x000000ffff044224 */ /* 0x001fe400078e0006 */
[----:B------:R-:W-:-:S05]  /*61b0*/  @P4 IMAD.MOV.U32 R5, RZ, RZ, R7 ;  /* 0x000000ffff054224 */ /* 0x000fca00078e0007 */
[----:B------:R0:W-:Y:S04]  /*61c0*/  @P4 STG.E.U16 desc[UR38][R4.64+0xf0], R84 ;  /* 0x0000f05404004986 */ /* 0x0001e8000c101526 */
[----:B------:R1:W-:Y:S01]  /*61d0*/  @P5 STG.E.U16 desc[UR38][R6.64+0xf2], R85 ;  /* 0x0000f25506005986 */ /* 0x0003e2000c101526 */
[----:B0-----:R-:W-:Y:S02]  /*61e0*/  @P1 IMAD.MOV.U32 R4, RZ, RZ, R8 ;  /* 0x000000ffff041224 */ /* 0x001fe400078e0008 */
[----:B------:R-:W-:-:S05]  /*61f0*/  @P1 IMAD.MOV.U32 R5, RZ, RZ, R9 ;  /* 0x000000ffff051224 */ /* 0x000fca00078e0009 */
[----:B------:R1:W-:Y:S04]  /*6200*/  @P1 STG.E.U16 desc[UR38][R4.64+0xf0], R86 ;  /* 0x0000f05604001986 */ /* 0x0003e8000c101526 */
[----:B------:R1:W-:Y:S02]  /*6210*/  @P0 STG.E.U16 desc[UR38][R8.64+0xf2], R87 ;  /* 0x0000f25708000986 */ /* 0x0003e4000c101526 */
.L_x_154:
[----:B------:R-:W-:Y:S05]  /*6220*/  BSYNC B0 ;  /* 0x0000000000007941 */ /* 0x000fea0003800000 */
.L_x_28:
[----:B------:R-:W-:Y:S01]  /*6230*/  IADD3 R16, P0, R16, UR36, RZ ;  /* 0x0000002410107c10 */ /* 0x000fe2000ff1e0ff */
[----:B------:R-:W-:Y:S01]  /*6240*/  ULDC.64 UR4, c[0x0][0x650] ;  /* 0x0001940000047ab9 */ /* 0x000fe20000000a00 */
[----:B------:R-:W-:Y:S01]  /*6250*/  PRMT R3, RZ, 0x7610, R3 ;  /* 0x00007610ff037816 */ /* 0x000fe20000000003 */
[----:B------:R-:W-:Y:S01]  /*6260*/  IMAD.MOV.U32 R100, RZ, RZ, -0x1 ;  /* 0xffffffffff647424 */ /* 0x000fe200078e00ff */
[----:B------:R-:W-:Y:S01]  /*6270*/  IADD3.X R17, R17, UR42, RZ, P0, !PT ;  /* 0x0000002a11117c10 */ /* 0x000fe200087fe4ff */
[----:B------:R-:W-:Y:S01]  /*6280*/  IMAD.MOV.U32 R99, RZ, RZ, -0x1 ;  /* 0xffffffffff637424 */ /* 0x000fe200078e00ff */
[----:B------:R-:W-:-:S04]  /*6290*/  ISETP.GE.U32.AND P0, PT, R16, UR4, PT ;  /* 0x0000000410007c0c */ /* 0x000fc8000bf06070 */
[----:B------:R-:W-:-:S13]  /*62a0*/  ISETP.GE.U32.AND.EX P0, PT, R17, UR5, PT, P0 ;  /* 0x0000000511007c0c */ /* 0x000fda000bf06100 */
[----:B------:R-:W-:Y:S05]  /*62b0*/  @P0 BRA `(.L_x_155) ;  /* 0x00000004004c0947 */ /* 0x000fea0003800000 */
[----:B------:R-:W0:Y:S01]  /*62c0*/  LDC.64 R10, c[0x0][0x628] ;  /* 0x00018a00ff0a7b82 */ /* 0x000e220000000a00 */
[----:B---3--:R-:W3:Y:S01]  /*62d0*/  S2R R12, SR_CTAID.X ;  /* 0x00000000000c7919 */ /* 0x008ee20000002500 */
[----:B-12-4-:R-:W-:Y:S02]  /*62e0*/  IMAD.MOV.U32 R8, RZ, RZ, R16 ;  /* 0x000000ffff087224 */ /* 0x016fe400078e0010 */
[----:B------:R-:W-:Y:S01]  /*62f0*/  IMAD.MOV.U32 R9, RZ, RZ, R17 ;  /* 0x000000ffff097224 */ /* 0x000fe200078e0011 */
[----:B------:R-:W1:Y:S03]  /*6300*/  S2R R20, SR_CTAID.Y ;  /* 0x0000000000147919 */ /* 0x000e660000002600 */
[----:B------:R-:W2:Y:S08]  /*6310*/  LDC R0, c[0x0][0x630] ;  /* 0x00018c00ff007b82 */ /* 0x000eb00000000800 */
[----:B------:R-:W4:Y:S01]  /*6320*/  LDC.64 R14, c[0x0][0x620] ;  /* 0x00018800ff0e7b82 */ /* 0x000f220000000a00 */
[----:B0-----:R-:W-:-:S04]  /*6330*/  ISETP.NE.U32.AND P0, PT, R10, RZ, PT ;  /* 0x000000ff0a00720c */ /* 0x001fc80003f05070 */
[----:B------:R-:W-:-:S13]  /*6340*/  ISETP.NE.AND.EX P0, PT, R11, RZ, PT, P0 ;  /* 0x000000ff0b00720c */ /* 0x000fda0003f05300 */
[----:B-1234-:R-:W-:Y:S05]  /*6350*/  @!P0 BRA `(.L_x_156) ;  /* 0x0000000000288947 */ /* 0x01efea0003800000 */
        /* <DEDUP_REMOVED lines=10> */
.L_x_156:
[-CC-:B------:R-:W-:Y:S01]  /*6400*/  SHF.R.U64 R99, R8, R0.reuse, R9.reuse ;  /* 0x0000000008637219 */ /* 0x180fe20000001209 */
[----:B------:R-:W0:Y:S01]  /*6410*/  LDC.64 R26, c[0x0][0x640] ;  /* 0x00019000ff1a7b82 */ /* 0x000e220000000a00 */
[----:B------:R-:W-:Y:S01]  /*6420*/  SHF.R.U32.HI R0, RZ, R0, R9 ;  /* 0x00000000ff007219 */ /* 0x000fe20000011609 */
[----:B------:R-:W-:Y:S01]  /*6430*/  ULDC UR4, c[0x0][0x150] ;  /* 0x0000540000047ab9 */ /* 0x000fe20000000800 */
[----:B------:R-:W-:Y:S02]  /*6440*/  IADD3 R3, P0, RZ, -R99, RZ ;  /* 0x80000063ff037210 */ /* 0x000fe40007f1e0ff */
[----:B------:R-:W-:-:S03]  /*6450*/  I2FP.F32.U32 R7, R12 ;  /* 0x0000000c00077245 */ /* 0x000fc60000201000 */
[----:B------:R-:W1:Y:S01]  /*6460*/  LDC R6, c[0x0][0x618] ;  /* 0x00018600ff067b82 */ /* 0x000e620000000800 */
[----:B------:R-:W-:Y:S02]  /*6470*/  IMAD.X R5, RZ, RZ, ~R0, P0 ;  /* 0x000000ffff057224 */ /* 0x000fe400000e0e00 */
[----:B------:R-:W-:Y:S01]  /*6480*/  FMUL R7, R7, UR4 ;  /* 0x0000000407077c20 */ /* 0x000fe20008400000 */
[----:B------:R-:W-:Y:S01]  /*6490*/  ULDC UR4, c[0x0][0x154] ;  /* 0x0000550000047ab9 */ /* 0x000fe20000000800 */
[-C--:B------:R-:W-:Y:S02]  /*64a0*/  IMAD R0, R5, R14.reuse, RZ ;  /* 0x0000000e05007224 */ /* 0x080fe400078e02ff */
[C---:B------:R-:W-:Y:S01]  /*64b0*/  IMAD.WIDE.U32 R4, R3.reuse, R14, R16 ;  /* 0x0000000e03047225 */ /* 0x040fe200078e0010 */
[----:B------:R-:W2:Y:S01]  /*64c0*/  LDC R8, c[0x0][0x608] ;  /* 0x00018200ff087b82 */ /* 0x000ea20000000800 */
[----:B------:R-:W3:Y:S02]  /*64d0*/  F2I.U32.TRUNC.NTZ R7, R7 ;  /* 0x0000000700077305 */ /* 0x000ee4000020f000 */
[----:B------:R-:W-:Y:S01]  /*64e0*/  IMAD R3, R3, R15, R0 ;  /* 0x0000000f03037224 */ /* 0x000fe200078e0200 */
[----:B------:R-:W-:-:S03]  /*64f0*/  I2FP.F32.U32 R0, R20 ;  /* 0x0000001400007245 */ /* 0x000fc60000201000 */
[----:B------:R-:W-:Y:S01]  /*6500*/  IMAD.IADD R3, R5, 0x1, R3 ;  /* 0x0000000105037824 */ /* 0x000fe200078e0203 */
[----:B------:R-:W4:Y:S01]  /*6510*/  LDC R11, c[0x0][0x658] ;  /* 0x00019600ff0b7b82 */ /* 0x000f220000000800 */
[----:B0-----:R-:W-:-:S04]  /*6520*/  ISETP.NE.U32.AND P0, PT, R26, RZ, PT ;  /* 0x000000ff1a00720c */ /* 0x001fc80003f05070 */
[----:B------:R-:W-:-:S03]  /*6530*/  ISETP.NE.AND.EX P0, PT, R27, RZ, PT, P0 ;  /* 0x000000ff1b00720c */ /* 0x000fc60003f05300 */
[----:B------:R-:W0:Y:S01]  /*6540*/  LDC R9, c[0x0][0x144] ;  /* 0x00005100ff097b82 */ /* 0x000e220000000800 */
[-C--:B-1----:R-:W-:Y:S01]  /*6550*/  SHF.R.U64 R10, R4, R6.reuse, R3 ;  /* 0x00000006040a7219 */ /* 0x082fe20000001203 */
[----:B---3--:R-:W-:Y:S01]  /*6560*/  IMAD.MOV R7, RZ, RZ, -R7 ;  /* 0x000000ffff077224 */ /* 0x008fe200078e0a07 */
[----:B------:R-:W-:Y:S01]  /*6570*/  SHF.R.U32.HI R3, RZ, R6, R3 ;  /* 0x00000006ff037219 */ /* 0x000fe20000011603 */
[----:B------:R-:W-:-:S04]  /*6580*/  FMUL R6, R0, UR4 ;  /* 0x0000000400067c20 */ /* 0x000fc80008400000 */
[----:B------:R-:W1:Y:S01]  /*6590*/  LDC R21, c[0x0][0x148] ;  /* 0x00005200ff157b82 */ /* 0x000e620000000800 */
[----:B------:R3:W0:Y:S01]  /*65a0*/  F2I.U32.TRUNC.NTZ R14, R6 ;  /* 0x00000006000e7305 */ /* 0x000622000020f000 */
[-CC-:B--2---:R-:W-:Y:S02]  /*65b0*/  SHF.R.U64 R13, R10, R8.reuse, R3.reuse ;  /* 0x000000080a0d7219 */ /* 0x184fe40000001203 */
[----:B------:R-:W-:-:S04]  /*65c0*/  SHF.R.U32.HI R0, RZ, R8, R3 ;  /* 0x00000008ff007219 */ /* 0x000fc80000011603 */
[----:B-----5:R-:W2:Y:S01]  /*65d0*/  LDC R24, c[0x0][0x648] ;  /* 0x00019200ff187b82 */ /* 0x020ea20000000800 */
[-CC-:B----4-:R-:W-:Y:S02]  /*65e0*/  SHF.R.U64 R15, R13, R11.reuse, R0.reuse ;  /* 0x0000000b0d0f7219 */ /* 0x190fe40000001200 */
[----:B------:R-:W-:-:S03]  /*65f0*/  SHF.R.U32.HI R5, RZ, R11, R0 ;  /* 0x0000000bff057219 */ /* 0x000fc60000011600 */
[----:B------:R-:W-:Y:S02]  /*6600*/  IMAD.MOV.U32 R4, RZ, RZ, R15 ;  /* 0x000000ffff047224 */ /* 0x000fe400078e000f */
[----:B------:R-:W4:Y:S01]  /*6610*/  LDC R28, c[0x0][0x638] ;  /* 0x00018e00ff1c7b82 */ /* 0x000f220000000800 */
[----:B0-----:R-:W-:-:S07]  /*6620*/  IMAD R25, R9, R7, R12 ;  /* 0x0000000709197224 */ /* 0x001fce00078e020c */
[----:B------:R-:W0:Y:S08]  /*6630*/  LDC R29, c[0x0][0x610] ;  /* 0x00018400ff1d7b82 */ /* 0x000e300000000800 */
[----:B------:R-:W0:Y:S01]  /*6640*/  LDC R30, c[0x0][0x600] ;  /* 0x00018000ff1e7b82 */ /* 0x000e220000000800 */
[----:B-123--:R-:W-:Y:S05]  /*6650*/  @!P0 BRA `(.L_x_157) ;  /* 0x0000000000288947 */ /* 0x00efea0003800000 */
        /* <DEDUP_REMOVED lines=10> */
.L_x_157:
[----:B------:R-:W-:Y:S01]  /*6700*/  ISETP.NE.AND P0, PT, R2, 0x1, PT ;  /* 0x000000010200780c */ /* 0x000fe20003f05270 */
[----:B------:R-:W-:Y:S01]  /*6710*/  IMAD.MOV R14, RZ, RZ, -R14 ;  /* 0x000000ffff0e7224 */ /* 0x000fe200078e0a0e */
[----:B------:R-:W-:Y:S02]  /*6720*/  SHF.R.U64 R0, R4, R24, R5 ;  /* 0x0000001804007219 */ /* 0x000fe40000001205 */
[----:B------:R-:W-:Y:S02]  /*6730*/  LOP3.LUT R3, R13, R96, RZ, 0xc0, !PT ;  /* 0x000000600d037212 */ /* 0x000fe400078ec0ff */
[----:B------:R-:W-:Y:S01]  /*6740*/  LOP3.LUT R10, R10, R95, RZ, 0xc0, !PT ;  /* 0x0000005f0a0a7212 */ /* 0x000fe200078ec0ff */
[----:B------:R-:W-:Y:S02]  /*6750*/  IMAD.MOV R4, RZ, RZ, -R0 ;  /* 0x000000ffff047224 */ /* 0x000fe400078e0a00 */
[----:B------:R-:W-:Y:S02]  /*6760*/  IMAD R0, R90, R0, R3 ;  /* 0x000000005a007224 */ /* 0x000fe400078e0203 */
[----:B----4-:R-:W-:-:S02]  /*6770*/  IMAD R3, R4, R28, R15 ;  /* 0x0000001c04037224 */ /* 0x010fc400078e020f */
[----:B------:R-:W-:Y:S02]  /*6780*/  @P0 IMAD R25, R21, R14, R20 ;  /* 0x0000000e15190224 */ /* 0x000fe400078e0214 */
[----:B0-----:R-:W-:Y:S02]  /*6790*/  IMAD R5, R3, R30, R10 ;  /* 0x0000001e03057224 */ /* 0x001fe400078e020a */
[----:B------:R-:W-:Y:S02]  /*67a0*/  IMAD R0, R0, R29, R25 ;  /* 0x0000001d00007224 */ /* 0x000fe400078e0219 */
[----:B------:R-:W-:-:S03]  /*67b0*/  IMAD.MOV.U32 R4, RZ, RZ, 0x1 ;  /* 0x00000001ff047424 */ /* 0x000fc600078e00ff */
[----:B------:R-:W-:Y:S02]  /*67c0*/  SEL R100, R5, R0, !P0 ;  /* 0x0000000005647207 */ /* 0x000fe40004000000 */
[----:B------:R-:W-:Y:S02]  /*67d0*/  PRMT R3, R4, 0x7610, R3 ;  /* 0x0000761004037816 */ /* 0x000fe40000000003 */
[----:B------:R-:W-:-:S07]  /*67e0*/  SEL R0, R0, R5, !P0 ;  /* 0x0000000500007207 */ /* 0x000fce0004000000 */
.L_x_155:
[----:B------:R-:W-:Y:S01]  /*67f0*/  LOP3.LUT P0, RZ, R3, 0xff, RZ, 0xc0, !PT ;  /* 0x000000ff03ff7812 */ /* 0x000fe2000780c0ff */
[----:B------:R-:W-:Y:S01]  /*6800*/  UIMAD.WIDE.U32 UR4, UR41, -0x55555555, URZ ;  /* 0xaaaaaaab290478a5 */ /* 0x000fe2000f8e003f */
[----:B------:R-:W-:-:S03]  /*6810*/  IMAD.MOV.U32 R101, RZ, RZ, R0 ;  /* 0x000000ffff657224 */ /* 0x000fc600078e0000 */
[----:B------:R-:W-:-:S04]  /*6820*/  USHF.R.U32.HI UR4, URZ, 0x1, UR5 ;  /* 0x000000013f047899 */ /* 0x000fc80008011605 */
[----:B------:R-:W-:-:S04]  /*6830*/  UIMAD UR41, UR4, -0x3, UR41 ;  /* 0xfffffffd042978a4 */ /* 0x000fc8000f8e0229 */
[----:B------:R-:W-:Y:S08]  /*6840*/  @P0 BRA `(.L_x_158) ;  /* 0xffffffa800540947 */ /* 0x000ff0000383ffff */
[----:B------:R-:W-:Y:S05]  /*6850*/  EXIT ;  /* 0x000000000000794d */ /* 0x000fea0003800000 */
.L_x_3:
        /* <DEDUP_REMOVED lines=26> */
.L_x_160:
[--C-:B------:R-:W-:Y:S01]  /*6a00*/  SHF.R.U64 R14, R12, R20, R13.reuse ;  /* 0x000000140c0e7219 */ /* 0x100fe2000000120d */
[----:B------:R-:W0:Y:S01]  /*6a10*/  LDC R24, c[0x0][0x618] ;  /* 0x00018600ff187b82 */ /* 0x000e220000000800 */
[----:B------:R-:W-:Y:S01]  /*6a20*/  I2FP.F32.U32 R8, R6 ;  /* 0x0000000600087245 */ /* 0x000fe20000201000 */
[----:B------:R-:W-:Y:S01]  /*6a30*/  ULDC UR4, c[0x0][0x150] ;  /* 0x0000540000047ab9 */ /* 0x000fe20000000800 */
[----:B------:R-:W-:Y:S02]  /*6a40*/  SHF.R.U32.HI R7, RZ, R20, R13 ;  /* 0x00000014ff077219 */ /* 0x000fe4000001160d */
[----:B------:R-:W-:Y:S01]  /*6a50*/  IADD3 R11, P0, RZ, -R14, RZ ;  /* 0x8000000eff0b7210 */ /* 0x000fe20007f1e0ff */
[----:B------:R-:W-:Y:S01]  /*6a60*/  FMUL R13, R8, UR4 ;  /* 0x00000004080d7c20 */ /* 0x000fe20008400000 */
[----:B------:R-:W-:Y:S01]  /*6a70*/  ULDC UR4, c[0x0][0x154] ;  /* 0x0000550000047ab9 */ /* 0x000fe20000000800 */
[----:B------:R-:W1:Y:S02]  /*6a80*/  LDC.64 R26, c[0x0][0x640] ;  /* 0x00019000ff1a7b82 */ /* 0x000e640000000a00 */
[----:B------:R-:W-:-:S02]  /*6a90*/  IMAD.X R7, RZ, RZ, ~R7, P0 ;  /* 0x000000ffff077224 */ /* 0x000fc400000e0e07 */
[----:B------:R-:W2:Y:S01]  /*6aa0*/  F2I.U32.TRUNC.NTZ R13, R13 ;  /* 0x0000000d000d7305 */ /* 0x000ea2000020f000 */
[----:B------:R-:W-:-:S03]  /*6ab0*/  IMAD.WIDE.U32 R8, R11, R22, R16 ;  /* 0x000000160b087225 */ /* 0x000fc600078e0010 */
[----:B------:R-:W3:Y:S01]  /*6ac0*/  LDC R15, c[0x0][0x144] ;  /* 0x00005100ff0f7b82 */ /* 0x000ee20000000800 */
[----:B------:R-:W-:-:S04]  /*6ad0*/  IMAD R10, R7, R22, RZ ;  /* 0x00000016070a7224 */ /* 0x000fc800078e02ff */
[----:B------:R-:W-:Y:S02]  /*6ae0*/  IMAD R7, R11, R23, R10 ;  /* 0x000000170b077224 */ /* 0x000fe400078e020a */
[----:B------:R-:W-:Y:S01]  /*6af0*/  IMAD.MOV.U32 R10, RZ, RZ, -0x1 ;  /* 0xffffffffff0a7424 */ /* 0x000fe200078e00ff */
[----:B------:R-:W4:Y:S01]  /*6b00*/  LDC R20, c[0x0][0x608] ;  /* 0x00018200ff147b82 */ /* 0x000f220000000800 */
[----:B------:R-:W-:Y:S01]  /*6b10*/  IMAD.IADD R7, R9, 0x1, R7 ;  /* 0x0000000109077824 */ /* 0x000fe200078e0207 */
[----:B------:R-:W-:-:S04]  /*6b20*/  I2FP.F32.U32 R9, R5 ;  /* 0x0000000500097245 */ /* 0x000fc80000201000 */
[-C--:B0-----:R-:W-:Y:S01]  /*6b30*/  SHF.R.U64 R12, R8, R24.reuse, R7 ;  /* 0x00000018080c7219 */ /* 0x081fe20000001207 */
[----:B--2---:R-:W-:Y:S01]  /*6b40*/  IMAD.MOV R8, RZ, RZ, -R13 ;  /* 0x000000ffff087224 */ /* 0x004fe200078e0a0d */
[----:B------:R-:W0:Y:S01]  /*6b50*/  LDC R11, c[0x0][0x658] ;  /* 0x00019600ff0b7b82 */ /* 0x000e220000000800 */
[----:B-1----:R-:W-:Y:S01]  /*6b60*/  ISETP.NE.U32.AND P0, PT, R26, RZ, PT ;  /* 0x000000ff1a00720c */ /* 0x002fe20003f05070 */
[----:B------:R-:W-:Y:S01]  /*6b70*/  FMUL R9, R9, UR4 ;  /* 0x0000000409097c20 */ /* 0x000fe20008400000 */
[----:B------:R-:W-:Y:S02]  /*6b80*/  SHF.R.U32.HI R7, RZ, R24, R7 ;  /* 0x00000018ff077219 */ /* 0x000fe40000011607 */
[----:B------:R-:W-:-:S03]  /*6b90*/  ISETP.NE.AND.EX P0, PT, R27, RZ, PT, P0 ;  /* 0x000000ff1b00720c */ /* 0x000fc60003f05300 */
[----:B------:R-:W1:Y:S01]  /*6ba0*/  LDC R22, c[0x0][0x148] ;  /* 0x00005200ff167b82 */ /* 0x000e620000000800 */
[----:B---3--:R-:W-:Y:S02]  /*6bb0*/  IMAD R23, R15, R8, R6 ;  /* 0x000000080f177224 */ /* 0x008fe400078e0206 */
[----:B------:R-:W-:-:S05]  /*6bc0*/  IMAD.MOV.U32 R8, RZ, RZ, 0x1 ;  /* 0x00000001ff087424 */ /* 0x000fca00078e00ff */
[----:B------:R-:W2:Y:S01]  /*6bd0*/  LDC R21, c[0x0][0x600] ;  /* 0x00018000ff157b82 */ /* 0x000ea20000000800 */
[-CC-:B----4-:R-:W-:Y:S02]  /*6be0*/  SHF.R.U64 R15, R12, R20.reuse, R7.reuse ;  /* 0x000000140c0f7219 */ /* 0x190fe40000001207 */
[----:B------:R-:W-:Y:S02]  /*6bf0*/  SHF.R.U32.HI R6, RZ, R20, R7 ;  /* 0x00000014ff067219 */ /* 0x000fe40000011607 */
[----:B------:R3:W4:Y:S03]  /*6c00*/  F2I.U32.TRUNC.NTZ R20, R9 ;  /* 0x0000000900147305 */ /* 0x000726000020f000 */
[----:B------:R-:W1:Y:S01]  /*6c10*/  LDC R25, c[0x0][0x648] ;  /* 0x00019200ff197b82 */ /* 0x000e620000000800 */
[-C--:B0-----:R-:W-:Y:S02]  /*6c20*/  SHF.R.U64 R19, R15, R11.reuse, R6 ;  /* 0x0000000b0f137219 */ /* 0x081fe40000001206 */
[----:B------:R-:W-:-:S02]  /*6c30*/  SHF.L.U32 R10, R10, R11, RZ ;  /* 0x0000000b0a0a7219 */ /* 0x000fc400000006ff */
[-C--:B------:R-:W-:Y:S01]  /*6c40*/  SHF.R.U32.HI R7, RZ, R11.reuse, R6 ;  /* 0x0000000bff077219 */ /* 0x080fe20000011606 */
[----:B------:R-:W-:Y:S01]  /*6c50*/  IMAD.MOV.U32 R6, RZ, RZ, R19 ;  /* 0x000000ffff067224 */ /* 0x000fe200078e0013 */
[----:B------:R-:W-:Y:S01]  /*6c60*/  SHF.L.U32 R24, R8, R11, RZ ;  /* 0x0000000b08187219 */ /* 0x000fe200000006ff */
[----:B------:R-:W0:Y:S01]  /*6c70*/  LDC R28, c[0x0][0x638] ;  /* 0x00018e00ff1c7b82 */ /* 0x000e220000000800 */
[----:B------:R-:W-:-:S07]  /*6c80*/  LOP3.LUT R30, RZ, R10, RZ, 0x33, !PT ;  /* 0x0000000aff1e7212 */ /* 0x000fce00078e33ff */
[----:B------:R-:W0:Y:S01]  /*6c90*/  LDC R29, c[0x0][0x610] ;  /* 0x00018400ff1d7b82 */ /* 0x000e220000000800 */
[----:B---34-:R-:W-:Y:S05]  /*6ca0*/  @!P0 BRA `(.L_x_161) ;  /* 0x0000000000288947 */ /* 0x018fea0003800000 */
[----:B------:R-:W3:Y:S02]  /*6cb0*/  LDC R6, c[0x0][0x64c] ;  /* 0x00019300ff067b82 */ /* 0x000ee40000000800 */
[----:B---3--:R-:W-:-:S05]  /*6cc0*/  IADD3 R11, P0, R19, R6, RZ ;  /* 0x00000006130b7210 */ /* 0x008fca0007f1e0ff */
        /* <DEDUP_REMOVED lines=8> */
.L_x_161:
[----:B------:R-:W-:Y:S01]  /*6d50*/  ISETP.NE.AND P0, PT, R2, 0x1, PT ;  /* 0x000000010200780c */ /* 0x000fe20003f05270 */
[----:B--2---:R-:W-:Y:S01]  /*6d60*/  VIADD R9, R21, 0xffffffff ;  /* 0xffffffff15097836 */ /* 0x004fe20000000000 */
[----:B-1----:R-:W-:Y:S01]  /*6d70*/  SHF.R.U64 R7, R6, R25, R7 ;  /* 0x0000001906077219 */ /* 0x002fe20000001207 */
[----:B------:R-:W-:Y:S01]  /*6d80*/  IMAD.MOV R20, RZ, RZ, -R20 ;  /* 0x000000ffff147224 */ /* 0x000fe200078e0a14 */
[----:B------:R-:W-:Y:S02]  /*6d90*/  LOP3.LUT R6, R15, R30, RZ, 0xc0, !PT ;  /* 0x0000001e0f067212 */ /* 0x000fe400078ec0ff */
[----:B------:R-:W-:Y:S01]  /*6da0*/  LOP3.LUT R12, R12, R9, RZ, 0xc0, !PT ;  /* 0x000000090c0c7212 */ /* 0x000fe200078ec0ff */
[----:B------:R-:W-:Y:S02]  /*6db0*/  IMAD.MOV R8, RZ, RZ, -R7 ;  /* 0x000000ffff087224 */ /* 0x000fe400078e0a07 */
[----:B------:R-:W-:Y:S02]  /*6dc0*/  IMAD R6, R24, R7, R6 ;  /* 0x0000000718067224 */ /* 0x000fe400078e0206 */
[----:B------:R-:W-:-:S02]  /*6dd0*/  IMAD.MOV.U32 R9, RZ, RZ, 0x1 ;  /* 0x00000001ff097424 */ /* 0x000fc400078e00ff */
[----:B------:R-:W-:Y:S02]  /*6de0*/  @P0 IMAD R23, R22, R20, R5 ;  /* 0x0000001416170224 */ /* 0x000fe400078e0205 */
[----:B0-----:R-:W-:Y:S02]  /*6df0*/  IMAD R5, R8, R28, R19 ;  /* 0x0000001c08057224 */ /* 0x001fe400078e0213 */
[----:B------:R-:W-:Y:S02]  /*6e00*/  IMAD R19, R6, R29, R23 ;  /* 0x0000001d06137224 */ /* 0x000fe400078e0217 */
[----:B------:R-:W-:Y:S02]  /*6e10*/  IMAD R6, R5, R21, R12 ;  /* 0x0000001505067224 */ /* 0x000fe400078e020c */
[----:B------:R-:W-:-:S03]  /*6e20*/  IMAD.MOV.U32 R8, RZ, RZ, R14 ;  /* 0x000000ffff087224 */ /* 0x000fc600078e000e */
[----:B------:R-:W-:Y:S02]  /*6e30*/  SEL R20, R6, R19, !P0 ;  /* 0x0000001306147207 */ /* 0x000fe40004000000 */
[----:B------:R-:W-:-:S07]  /*6e40*/  SEL R19, R19, R6, !P0 ;  /* 0x0000000613137207 */ /* 0x000fce0004000000 */
.L_x_159:
[----:B------:R-:W-:-:S08]  /*6e50*/  NOP ;  /* 0x0000000000007918 */ /* 0x000fd00000000000 */
[----:B------:R-:W0:-:S00]  /*6e60*/  USETMAXREG.DEALLOC.CTAPOOL 0x28 ;  /* 0x00000028000079c8 */ /* 0x000e0000080e0500 */
[----:B0-----:R-:W-:-:S13]  /*6e70*/  ISETP.NE.AND P0, PT, R0, RZ, PT ;  /* 0x000000ff0000720c */ /* 0x001fda0003f05270 */
[----:B------:R-:W-:Y:S05]  /*6e80*/  @P0 EXIT ;  /* 0x000000000000094d */ /* 0x000fea0003800000 */
[----:B------:R-:W-:Y:S01]  /*6e90*/  LOP3.LUT P0, RZ, R9, 0xff, RZ, 0xc0, !PT ;  /* 0x000000ff09ff7812 */ /* 0x000fe2000780c0ff */
[----:B------:R-:W-:Y:S02]  /*6ea0*/  IMAD.MOV.U32 R0, RZ, RZ, 0x1 ;  /* 0x00000001ff007424 */ /* 0x000fe400078e00ff */
[----:B------:R-:W-:-:S10]  /*6eb0*/  IMAD.MOV.U32 R12, RZ, RZ, RZ ;  /* 0x000000ffff0c7224 */ /* 0x000fd400078e00ff */
[----:B------:R-:W-:Y:S05]  /*6ec0*/  @!P0 BRA `(.L_x_162) ;  /* 0x0000000c003c8947 */ /* 0x000fea0003800000 */
[----:B------:R-:W0:Y:S01]  /*6ed0*/  LDC R0, c[0x0][0x28c] ;  /* 0x0000a300ff007b82 */ /* 0x000e220000000800 */
[----:B------:R-:W-:Y:S01]  /*6ee0*/  LOP3.LUT P0, RZ, R3, 0x1f, RZ, 0xc0, !PT ;  /* 0x0000001f03ff7812 */ /* 0x000fe2000780c0ff */
[----:B------:R-:W-:Y:S01]  /*6ef0*/  ULDC UR5, c[0x0][0x658] ;  /* 0x0001960000057ab9 */ /* 0x000fe20000000800 */
[----:B------:R-:W-:Y:S01]  /*6f00*/  UMOV UR6, 0xffffffff ;  /* 0xffffffff00067882 */ /* 0x000fe20000000000 */
[----:B------:R-:W-:Y:S01]  /*6f10*/  BSSY B0, `(.L_x_162) ;  /* 0x00000ca000007945 */ /* 0x000fe20003800000 */
[----:B------:R-:W-:Y:S01]  /*6f20*/  USHF.L.U32 UR6, UR6, UR5, URZ ;  /* 0x0000000506067299 */ /* 0x000fe2000800063f */
[C---:B------:R-:W-:Y:S01]  /*6f30*/  ISETP.NE.AND P2, PT, R4.reuse, RZ, PT ;  /* 0x000000ff0400720c */ /* 0x040fe20003f45270 */
[----:B------:R-:W-:Y:S01]  /*6f40*/  IMAD.MOV.U32 R13, RZ, RZ, 0x1 ;  /* 0x00000001ff0d7424 */ /* 0x000fe200078e00ff */
[----:B------:R-:W-:Y:S01]  /*6f50*/  ISETP.NE.OR P0, PT, R4, RZ, !P0 ;  /* 0x000000ff0400720c */ /* 0x000fe20004705670 */
[----:B------:R-:W-:Y:S01]  /*6f60*/  IMAD.MOV.U32 R12, RZ, RZ, RZ ;  /* 0x000000ffff0c7224 */ /* 0x000fe200078e00ff */
[----:B------:R-:W-:Y:S01]  /*6f70*/  LOP3.LUT R11, R18, 0x2, RZ, 0xfc, !PT ;  /* 0x00000002120b7812 */ /* 0x000fe200078efcff */
[----:B------:R-:W-:Y:S01]  /*6f80*/  ULDC UR4, c[0x0][0x600] ;  /* 0x0001800000047ab9 */ /* 0x000fe20000000800 */
[----:B------:R-:W-:Y:S01]  /*6f90*/  UMOV UR7, 0x1 ;  /* 0x0000000100077882 */ /* 0x000fe20000000000 */
[----:B------:R-:W-:-:S02]  /*6fa0*/  UIADD3 UR18, UR4, -0x1, URZ ;  /* 0xffffffff04127890 */ /* 0x000fc4000fffe03f */
[----:B------:R-:W-:Y:S02]  /*6fb0*/  USHF.L.U32 UR20, UR7, UR5, URZ ;  /* 0x0000000507147299 */ /* 0x000fe4000800063f */
[----:B------:R-:W-:Y:S01]  /*6fc0*/  ULOP3.LUT UR19, URZ, UR6, URZ, 0x33, !UPT ;  /* 0x000000063f137292 */ /* 0x000fe2000f8e333f */
[----:B------:R-:W-:Y:S01]  /*6fd0*/  ULDC.64 UR24, c[0x0][0x198] ;  /* 0x0000660000187ab9 */ /* 0x000fe20000000a00 */
[----:B0-----:R-:W-:-:S05]  /*6fe0*/  VIADD R0, R0, 0x7f ;  /* 0x0000007f00007836 */ /* 0x001fca0000000000 */
[----:B------:R-:W-:-:S04]  /*6ff0*/  SHF.R.S32.HI R3, RZ, 0x1f, R0 ;  /* 0x0000001fff037819 */ /* 0x000fc80000011400 */
[----:B------:R-:W-:Y:S01]  /*7000*/  LEA.HI R3, R3, R0, RZ, 0x7 ;  /* 0x0000000003037211 */ /* 0x000fe200078f38ff */
[----:B------:R-:W-:-:S03]  /*7010*/  IMAD.MOV.U32 R0, RZ, RZ, 0x1 ;  /* 0x00000001ff007424 */ /* 0x000fc600078e00ff */
[----:B------:R-:W-:-:S05]  /*7020*/  SHF.R.S32.HI R3, RZ, 0x7, R3 ;  /* 0x00000007ff037819 */ /* 0x000fca0000011403 */
[----:B------:R-:W-:-:S07]  /*7030*/  VIADD R10, R3, 0x1 ;  /* 0x00000001030a7836 */ /* 0x000fce0000000000 */
.L_x_174:
[----:B------:R-:W-:-:S03]  /*7040*/  UMOV UR4, 0xffffffff ;  /* 0xffffffff00047882 */ /* 0x000fc60000000000 */
[----:B------:R-:W-:Y:S05]  /*7050*/  BRA.DIV UR4, `(.L_x_163) ;  /* 0x0000000e04a07947 */ /* 0x000fea000b800000 */
[----:B------:R-:W-:-:S13]  /*7060*/  ELECT P6, URZ, PT ;  /* 0x00000000003f782f */ /* 0x000fda00038c0000 */
.L_x_184:
[----:B------:R-:W-:Y:S04]  /*7070*/  BSSY B1, `(.L_x_164) ;  /* 0x0000042000017945 */ /* 0x000fe80003800000 */
[----:B------:R-:W-:Y:S05]  /*7080*/  @!P6 BRA `(.L_x_165) ;  /* 0x000000040000e947 */ /* 0x000fea0003800000 */
[----:B------:R-:W0:Y:S02]  /*7090*/  LDC R4, c[0x0][0x28c] ;  /* 0x0000a300ff047b82 */ /* 0x000e240000000800 */
[----:B0-----:R-:W-:-:S13]  /*70a0*/  ISETP.GE.AND P1, PT, R4, 0x1, PT ;  /* 0x000000010400780c */ /* 0x001fda0003f26270 */
[----:B------:R-:W-:Y:S05]  /*70b0*/  @!P1 BRA `(.L_x_165) ;  /* 0x0000000000f49947 */ /* 0x000fea0003800000 */
[----:B------:R-:W-:Y:S02]  /*70c0*/  IMAD.SHL.U32 R19, R19, 0x80, RZ ;  /* 0x0000008013137824 */ /* 0x000fe400078e00ff */
[----:B------:R-:W-:Y:S02]  /*70d0*/  IMAD.SHL.U32 R20, R20, 0x80, RZ ;  /* 0x0000008014147824 */ /* 0x000fe400078e00ff */
[----:B------:R-:W-:Y:S02]  /*70e0*/  IMAD.MOV.U32 R21, RZ, RZ, RZ ;  /* 0x000000ffff157224 */ /* 0x000fe400078e00ff */
[----:B------:R-:W-:Y:S02]  /*70f0*/  IMAD.MOV.U32 R4, RZ, RZ, R10 ;  /* 0x000000ffff047224 */ /* 0x000fe400078e000a */
[----:B------:R-:W-:Y:S02]  /*7100*/  IMAD.MOV.U32 R5, RZ, RZ, R0 ;  /* 0x000000ffff057224 */ /* 0x000fe400078e0000 */
[----:B------:R-:W-:-:S02]  /*7110*/  IMAD.MOV.U32 R6, RZ, RZ, R12 ;  /* 0x000000ffff067224 */ /* 0x000fc400078e000c */
[----:B------:R-:W-:Y:S02]  /*7120*/  VIADD R22, R19, 0x40 ;  /* 0x0000004013167836 */ /* 0x000fe40000000000 */
[----:B------:R-:W-:-:S07]  /*7130*/  VIADD R23, R20, 0x40 ;  /* 0x0000004014177836 */ /* 0x000fce0000000000 */
.L_x_169:
[----:B------:R-:W0:Y:S01]  /*7140*/  S2R R14, SR_CgaCtaId ;  /* 0x00000000000e7919 */ /* 0x000e220000008800 */
[----:B------:R-:W-:Y:S01]  /*7150*/  MOV R7, 0x400 ;  /* 0x0000040000077802 */ /* 0x000fe20000000f00 */
[----:B------:R-:W1:Y:S03]  /*7160*/  @!P2 LDC R9, c[0x0][0x500] ;  /* 0x00014000ff09ab82 */ /* 0x000e660000000800 */
[----:B0-----:R-:W-:Y:S02]  /*7170*/  LEA R15, R14, R7, 0x18 ;  /* 0x000000070e0f7211 */ /* 0x001fe400078ec0ff */
[----:B------:R-:W-:-:S03]  /*7180*/  SHF.L.U32 R7, R5, 0x1f, RZ ;  /* 0x0000001f05077819 */ /* 0x000fc600000006ff */
[----:B------:R-:W-:-:S04]  /*7190*/  IMAD R14, R6, 0x8, R15 ;  /* 0x00000008060e7824 */ /* 0x000fc800078e020f */
[----:B------:R-:W0:Y:S02]  /*71a0*/  SYNCS.PHASECHK.TRANS64.TRYWAIT P1, [R14+URZ+0x18], R7 ;  /* 0x000018070e0075a7 */ /* 0x000e24000802017f */
[----:B01----:R-:W-:Y:S05]  /*71b0*/  @!P1 BRA `(.L_x_166) ;  /* 0x0000000c00689947 */ /* 0x003fea0003800000 */
.L_x_185:
[----:B0-----:R-:W-:Y:S01]  /*71c0*/  PRMT R7, R11, 0x9910, RZ ;  /* 0x000099100b077816 */ /* 0x001fe200000000ff */
[----:B------:R0:W-:Y:S03]  /*71d0*/  @!P2 SYNCS.ARRIVE.TRANS64 RZ, [R14+URZ], R9 ;  /* 0x000000090effa9a7 */ /* 0x0001e6000800003f */
[----:B------:R-:W-:-:S13]  /*71e0*/  ISETP.NE.AND P1, PT, R7, 0x2, PT ;  /* 0x000000020700780c */ /* 0x000fda0003f25270 */
[----:B0-----:R-:W-:Y:S05]  /*71f0*/  @P1 BRA `(.L_x_167) ;  /* 0x0000000000041947 */ /* 0x001fea0003800000 */
[----:B------:R-:W-:Y:S01]  /*7200*/  BPT.TRAP 0x1 ;  /* 0x000000040000795c */ /* 0x000fe20000300000 */
.L_x_167:
[----:B------:R-:W-:Y:S05]  /*7210*/  @P0 BRA `(.L_x_168) ;  /* 0x0000000000040947 */ /* 0x000fea0003800000 */
[----:B------:R-:W-:Y:S01]  /*7220*/  BPT.TRAP 0x1 ;  /* 0x000000040000795c */ /* 0x000fe20000300000 */
.L_x_168:
[----:B------:R-:W-:Y:S01]  /*7230*/  IMAD R15, R6, 0x8000, R15 ;  /* 0x00008000060f7824 */ /* 0x000fe200078e020f */
[----:B------:R-:W-:Y:S01]  /*7240*/  R2UR UR10, R19 ;  /* 0x00000000130a72ca */ /* 0x000fe200000e0000 */
[----:B------:R-:W-:Y:S01]  /*7250*/  UIADD3 UR4, UP0, UR24, 0xf0, URZ ;  /* 0x000000f018047890 */ /* 0x000fe2000ff1e03f */
[----:B------:R-:W-:Y:S01]  /*7260*/  R2UR UR9, R14 ;  /* 0x000000000e0972ca */ /* 0x000fe200000e0000 */
[----:B------:R-:W-:Y:S01]  /*7270*/  VIADD R4, R4, 0xffffffff ;  /* 0xffffffff04047836 */ /* 0x000fe20000000000 */
[----:B------:R-:W-:Y:S01]  /*7280*/  R2UR UR13, R15 ;  /* 0x000000000f0d72ca */ /* 0x000fe200000e0000 */
[----:B------:R-:W-:Y:S01]  /*7290*/  UIADD3.X UR5, URZ, UR25, URZ, UP0, !UPT ;  /* 0x000000193f057290 */ /* 0x000fe200087fe43f */
[----:B------:R-:W-:Y:S01]  /*72a0*/  R2UR UR11, R21 ;  /* 0x00000000150b72ca */ /* 0x000fe200000e0000 */
[----:B------:R-:W-:Y:S01]  /*72b0*/  UIADD3 UR6, UP1, UR24, 0x1f0, URZ ;  /* 0x000001f018067890 */ /* 0x000fe2000ff3e03f */
[----:B------:R-:W-:Y:S01]  /*72c0*/  R2UR UR12, R8 ;  /* 0x00000000080c72ca */ /* 0x000fe200000e0000 */
[----:B------:R-:W-:Y:S01]  /*72d0*/  UMOV UR14, 0x0 ;  /* 0x00000000000e7882 */ /* 0x000fe20000000000 */
[----:B------:R-:W-:Y:S01]  /*72e0*/  R2UR UR21, R22 ;  /* 0x00000000161572ca */ /* 0x000fe200000e0000 */
[----:B------:R-:W-:Y:S01]  /*72f0*/  UIADD3.X UR7, URZ, UR25, URZ, UP1, !UPT ;  /* 0x000000193f077290 */ /* 0x000fe20008ffe43f */
[----:B------:R-:W-:Y:S01]  /*7300*/  R2UR UR22, R20 ;  /* 0x00000000141672ca */ /* 0x000fe200000e0000 */
[----:B------:R-:W-:Y:S01]  /*7310*/  UMOV UR15, 0x10000000 ;  /* 0x10000000000f7882 */ /* 0x000fe20000000000 */
[----:B------:R-:W-:Y:S01]  /*7320*/  R2UR UR23, R23 ;  /* 0x00000000171772ca */ /* 0x000fe200000e0000 */
[----:B------:R-:W-:Y:S01]  /*7330*/  VIADD R6, R6, 0x1 ;  /* 0x0000000106067836 */ /* 0x000fe20000000000 */
[----:B------:R-:W-:Y:S01]  /*7340*/  ISETP.GT.AND P3, PT, R4, 0x1, PT ;  /* 0x000000010400780c */ /* 0x000fe20003f64270 */
[----:B------:R-:W-:Y:S01]  /*7350*/  UIADD3 UR8, UR13, 0x100, URZ ;  /* 0x000001000d087890 */ /* 0x000fe2000fffe03f */
[----:B------:R-:W-:Y:S01]  /*7360*/  VIADD R21, R21, 0x80 ;  /* 0x0000008015157836 */ /* 0x000fe20000000000 */
[----:B------:R-:W-:Y:S01]  /*7370*/  UIADD3 UR16, UR13, 0x4100, URZ ;  /* 0x000041000d107890 */ /* 0x000fe2000fffe03f */
[----:B------:R-:W-:Y:S01]  /*7380*/  ISETP.NE.AND P1, PT, R6, 0x3, PT ;  /* 0x000000030600780c */ /* 0x000fe20003f25270 */
[----:B------:R-:W-:-:S02]  /*7390*/  UIADD3 UR17, UR13, 0x18100, URZ ;  /* 0x000181000d117890 */ /* 0x000fc4000fffe03f */
[----:B------:R-:W-:Y:S01]  /*73a0*/  UIADD3 UR13, UR13, 0x1c100, URZ ;  /* 0x0001c1000d0d7890 */ /* 0x000fe2000fffe03f */
[----:B------:R-:W-:Y:S02]  /*73b0*/  SEL R14, RZ, 0x1, P1 ;  /* 0x00000001ff0e7807 */ /* 0x000fe40000800000 */
[----:B------:R0:W-:Y:S01]  /*73c0*/  UTMALDG.3D [UR8], [UR4], desc[UR14] ;  /* 0x00000e08040075b4 */ /* 0x0001e20008011000 */
[----:B------:R-:W-:Y:S02]  /*73d0*/  SEL R6, R6, RZ, P1 ;  /* 0x000000ff06067207 */ /* 0x000fe40000800000 */
[----:B------:R-:W-:Y:S01]  /*73e0*/  LOP3.LUT R5, R5, R14, RZ, 0x3c, !PT ;  /* 0x0000000e05057212 */ /* 0x000fe200078e3cff */
[----:B0-----:R-:W-:Y:S01]  /*73f0*/  UMOV UR8, UR16 ;  /* 0x0000001000087c82 */ /* 0x001fe20008000000 */
[----:B------:R-:W-:Y:S02]  /*7400*/  UMOV UR10, UR21 ;  /* 0x00000015000a7c82 */ /* 0x000fe40008000000 */
[----:B------:R0:W-:Y:S02]  /*7410*/  UTMALDG.3D [UR8], [UR4], desc[UR14] ;  /* 0x00000e08040075b4 */ /* 0x0001e40008011000 */
[----:B0-----:R-:W-:Y:S01]  /*7420*/  UMOV UR8, UR17 ;  /* 0x0000001100087c82 */ /* 0x001fe20008000000 */
[----:B------:R-:W-:-:S02]  /*7430*/  UMOV UR10, UR22 ;  /* 0x00000016000a7c82 */ /* 0x000fc40008000000 */
[----:B------:R0:W-:Y:S02]  /*7440*/  UTMALDG.3D [UR8], [UR6], desc[UR14] ;  /* 0x00000e08060075b4 */ /* 0x0001e40008011000 */
[----:B0-----:R-:W-:Y:S01]  /*7450*/  UMOV UR8, UR13 ;  /* 0x0000000d00087c82 */ /* 0x001fe20008000000 */
[----:B------:R-:W-:Y:S02]  /*7460*/  UMOV UR10, UR23 ;  /* 0x00000017000a7c82 */ /* 0x000fe40008000000 */
[----:B------:R0:W-:Y:S02]  /*7470*/  UTMALDG.3D [UR8], [UR6], desc[UR14] ;  /* 0x00000e08060075b4 */ /* 0x0001e40008011000 */
[----:B0-----:R-:W-:Y:S05]  /*7480*/  @P3 BRA `(.L_x_169) ;  /* 0xfffffffc002c3947 */ /* 0x001fea000383ffff */
.L_x_165:
[----:B------:R-:W-:Y:S05]  /*7490*/  BSYNC B1 ;  /* 0x0000000000017941 */ /* 0x000fea0003800000 */
.L_x_164:
[----:B------:R-:W-:Y:S01]  /*74a0*/  LOP3.LUT P3, RZ, R13, 0xff, RZ, 0xc0, !PT ;  /* 0x000000ff0dff7812 */ /* 0x000fe2000786c0ff */
[----:B------:R-:W-:Y:S01]  /*74b0*/  IMAD.IADD R12, R3, 0x1, R12 ;  /* 0x00000001030c7824 */ /* 0x000fe200078e020c */
[----:B------:R-:W-:Y:S01]  /*74c0*/  IADD3 R16, P4, R16, UR36, RZ ;  /* 0x0000002410107c10 */ /* 0x000fe2000ff9e0ff */
[----:B------:R-:W-:Y:S01]  /*74d0*/  ULDC.64 UR4, c[0x0][0x650] ;  /* 0x0001940000047ab9 */ /* 0x000fe20000000a00 */
[----:B------:R-:W-:Y:S01]  /*74e0*/  BSSY B1, `(.L_x_170) ;  /* 0x000006a000017945 */ /* 0x000fe20003800000 */
[----:B------:R-:W-:Y:S01]  /*74f0*/  IMAD.MOV.U32 R19, RZ, RZ, -0x1 ;  /* 0xffffffffff137424 */ /* 0x000fe200078e00ff */
[----:B------:R-:W-:Y:S01]  /*7500*/  ISETP.GT.U32.AND P1, PT, R12, 0x2, PT ;  /* 0x000000020c00780c */ /* 0x000fe20003f24070 */
[----:B------:R-:W-:Y:S01]  /*7510*/  IMAD.MOV.U32 R20, RZ, RZ, -0x1 ;  /* 0xffffffffff147424 */ /* 0x000fe200078e00ff */
[----:B------:R-:W-:Y:S01]  /*7520*/  IADD3.X R17, R17, UR42, RZ, P4, !PT ;  /* 0x0000002a11117c10 */ /* 0x000fe2000a7fe4ff */
[----:B------:R-:W-:Y:S01]  /*7530*/  IMAD.MOV.U32 R8, RZ, RZ, -0x1 ;  /* 0xffffffffff087424 */ /* 0x000fe200078e00ff */
[----:B------:R-:W-:-:S02]  /*7540*/  ISETP.LT.U32.AND P1, PT, R3, 0x3, P1 ;  /* 0x000000030300780c */ /* 0x000fc40000f21070 */
[----:B------:R-:W-:Y:S01]  /*7550*/  PRMT R13, RZ, 0x7610, R13 ;  /* 0x00007610ff0d7816 */ /* 0x000fe2000000000d */
[----:B------:R-:W0:Y:S01]  /*7560*/  @P3 S2R R5, SR_CgaCtaId ;  /* 0x0000000000053919 */ /* 0x000e220000008800 */
[----:B------:R-:W-:-:S04]  /*7570*/  @P3 MOV R4, 0x400 ;  /* 0x0000040000043802 */ /* 0x000fc80000000f00 */
[----:B0-----:R-:W-:Y:S01]  /*7580*/  @P3 LEA R6, R5, R4, 0x18 ;  /* 0x0000000405063211 */ /* 0x001fe200078ec0ff */
[----:B------:R-:W-:-:S03]  /*7590*/  IMAD.WIDE.U32 R4, R12, -0x55555555, RZ ;  /* 0xaaaaaaab0c047825 */ /* 0x000fc600078e00ff */
[----:B------:R0:W-:Y:S01]  /*75a0*/  @P3 SYNCS.ARRIVE.TRANS64.A1T0 RZ, [R6+URZ+0x48], RZ ;  /* 0x000048ff06ff39a7 */ /* 0x0001e2000810003f */
[----:B------:R-:W-:Y:S02]  /*75b0*/  ISETP.GE.U32.AND P3, PT, R3, 0x3, PT ;  /* 0x000000030300780c */ /* 0x000fe40003f66070 */
[----:B------:R-:W-:Y:S02]  /*75c0*/  SHF.R.U32.HI R7, RZ, 0x1, R5 ;  /* 0x00000001ff077819 */ /* 0x000fe40000011605 */
[----:B------:R-:W-:Y:S02]  /*75d0*/  SEL R5, RZ, 0x1, !P1 ;  /* 0x00000001ff057807 */ /* 0x000fe40004800000 */
[----:B------:R-:W-:Y:S01]  /*75e0*/  ISETP.GE.U32.AND P1, PT, R16, UR4, PT ;  /* 0x0000000410007c0c */ /* 0x000fe2000bf26070 */
[----:B------:R-:W-:Y:S01]  /*75f0*/  IMAD R12, R7, -0x3, R12 ;  /* 0xfffffffd070c7824 */ /* 0x000fe200078e020c */
[----:B------:R-:W-:Y:S02]  /*7600*/  LOP3.LUT R0, R0, R5, RZ, 0x3c, !PT ;  /* 0x0000000500007212 */ /* 0x000fe400078e3cff */
[----:B------:R-:W-:-:S02]  /*7610*/  ISETP.GE.U32.AND.EX P1, PT, R17, UR5, PT, P1 ;  /* 0x0000000511007c0c */ /* 0x000fc4000bf26110 */
[----:B------:R-:W-:Y:S02]  /*7620*/  PRMT R4, RZ, 0x7610, R4 ;  /* 0x00007610ff047816 */ /* 0x000fe40000000004 */
[----:B------:R-:W-:-:S09]  /*7630*/  @P3 LOP3.LUT R0, R0, 0x1, R7, 0x78, !PT ;  /* 0x0000000100003812 */ /* 0x000fd200078e7807 */
[----:B0-----:R-:W-:Y:S05]  /*7640*/  @P1 BRA `(.L_x_171) ;  /* 0x00000004004c1947 */ /* 0x001fea0003800000 */
[----:B------:R-:W-:Y:S01]  /*7650*/  ULDC.64 UR4, c[0x0][0x628] ;  /* 0x00018a0000047ab9 */ /* 0x000fe20000000a00 */
[----:B------:R-:W0:Y:S01]  /*7660*/  S2R R15, SR_CTAID.X ;  /* 0x00000000000f7919 */ /* 0x000e220000002500 */
[----:B------:R-:W-:Y:S01]  /*7670*/  ISETP.NE.U32.AND P1, PT, RZ, UR4, PT ;  /* 0x00000004ff007c0c */ /* 0x000fe2000bf25070 */
[----:B------:R-:W-:Y:S01]  /*7680*/  ULDC UR7, c[0x0][0x630] ;  /* 0x00018c0000077ab9 */ /* 0x000fe20000000800 */
[----:B------:R-:W-:Y:S01]  /*7690*/  IMAD.MOV.U32 R4, RZ, RZ, R16 ;  /* 0x000000ffff047224 */ /* 0x000fe200078e0010 */
[----:B------:R-:W1:Y:S01]  /*76a0*/  S2R R14, SR_CTAID.Y ;  /* 0x00000000000e7919 */ /* 0x000e620000002600 */
[----:B------:R-:W-:Y:S01]  /*76b0*/  ISETP.NE.AND.EX P1, PT, RZ, UR5, PT, P1 ;  /* 0x00000005ff007c0c */ /* 0x000fe2000bf25310 */
[----:B------:R-:W-:-:S12]  /*76c0*/  IMAD.MOV.U32 R5, RZ, RZ, R17 ;  /* 0x000000ffff057224 */ /* 0x000fd800078e0011 */
[----:B------:R-:W-:Y:S05]  /*76d0*/  @!P1 BRA `(.L_x_172) ;  /* 0x0000000000289947 */ /* 0x000fea0003800000 */
[----:B------:R-:W-:Y:S02]  /*76e0*/  ULDC UR6, c[0x0][0x634] ;  /* 0x00018d0000067ab9 */ /* 0x000fe40000000800 */
[----:B------:R-:W-:-:S05]  /*76f0*/  IADD3 R9, P1, R16, UR6, RZ ;  /* 0x0000000610097c10 */ /* 0x000fca000ff3e0ff */
[----:B------:R-:W-:-:S04]  /*7700*/  IMAD.X R19, RZ, RZ, R17, P1 ;  /* 0x000000ffff137224 */ /* 0x000fc800008e0611 */
[----:B------:R-:W-:-:S04]  /*7710*/  IMAD.WIDE.U32 R6, R19, UR4, RZ ;  /* 0x0000000413067c25 */ /* 0x000fc8000f8e00ff */
[----:B------:R-:W-:-:S04]  /*7720*/  IMAD.WIDE.U32 R6, P1, R9, UR5, R6 ;  /* 0x0000000509067c25 */ /* 0x000fc8000f820006 */
[----:B------:R-:W-:-:S04]  /*7730*/  IMAD.WIDE.U32 R8, R9, UR4, RZ ;  /* 0x0000000409087c25 */ /* 0x000fc8000f8e00ff */
[----:B------:R-:W-:Y:S01]  /*7740*/  IMAD.X R5, RZ, RZ, RZ, P1 ;  /* 0x000000ffff057224 */ /* 0x000fe200008e06ff */
[----:B------:R-:W-:Y:S01]  /*7750*/  IADD3 RZ, P1, R9, R6, RZ ;  /* 0x0000000609ff7210 */ /* 0x000fe20007f3e0ff */
[----:B------:R-:W-:-:S04]  /*7760*/  IMAD.MOV.U32 R4, RZ, RZ, R7 ;  /* 0x000000ffff047224 */ /* 0x000fc800078e0007 */
[----:B------:R-:W-:-:S08]  /*7770*/  IMAD.WIDE.U32.X R4, R19, UR5, R4, P1 ;  /* 0x0000000513047c25 */ /* 0x000fd000088e0404 */
.L_x_172:
[--C-:B------:R-:W-:Y:S01]  /*7780*/  SHF.R.U64 R8, R4, UR7, R5.reuse ;  /* 0x0000000704087c19 */ /* 0x100fe20008001205 */
[----:B------:R-:W-:Y:S01]  /*7790*/  ULDC.64 UR4, c[0x0][0x620] ;  /* 0x0001880000047ab9 */ /* 0x000fe20000000a00 */
[----:B------:R-:W-:Y:S01]  /*77a0*/  SHF.R.U32.HI R4, RZ, UR7, R5 ;  /* 0x00000007ff047c19 */ /* 0x000fe20008011605 */
[----:B------:R-:W2:Y:S01]  /*77b0*/  LDC R24, c[0x0][0x144] ;  /* 0x00005100ff187b82 */ /* 0x000ea20000000800 */
[----:B------:R-:W-:Y:S01]  /*77c0*/  IADD3 R7, P1, RZ, -R8, RZ ;  /* 0x80000008ff077210 */ /* 0x000fe20007f3e0ff */
[----:B------:R-:W-:Y:S01]  /*77d0*/  ULDC.64 UR8, c[0x0][0x640] ;  /* 0x0001900000087ab9 */ /* 0x000fe20000000a00 */
[----:B0-----:R-:W-:Y:S01]  /*77e0*/  I2FP.F32.U32 R9, R15 ;  /* 0x0000000f00097245 */ /* 0x001fe20000201000 */
[----:B------:R-:W-:Y:S02]  /*77f0*/  ULDC UR6, c[0x0][0x608] ;  /* 0x0001820000067ab9 */ /* 0x000fe40000000800 */
[----:B------:R-:W-:Y:S01]  /*7800*/  IMAD.X R4, RZ, RZ, ~R4, P1 ;  /* 0x000000ffff047224 */ /* 0x000fe200008e0e04 */
[----:B------:R-:W-:Y:S01]  /*7810*/  ISETP.NE.U32.AND P1, PT, RZ, UR8, PT ;  /* 0x00000008ff007c0c */ /* 0x000fe2000bf25070 */
[----:B------:R-:W0:Y:S02]  /*7820*/  LDC R21, c[0x0][0x148] ;  /* 0x00005200ff157b82 */ /* 0x000e240000000800 */
[----:B------:R-:W-:Y:S01]  /*7830*/  IMAD R6, R4, UR4, RZ ;  /* 0x0000000404067c24 */ /* 0x000fe2000f8e02ff */
[----:B------:R-:W-:Y:S01]  /*7840*/  ISETP.NE.AND.EX P1, PT, RZ, UR9, PT, P1 ;  /* 0x00000009ff007c0c */ /* 0x000fe2000bf25310 */
[----:B------:R-:W-:Y:S01]  /*7850*/  IMAD.WIDE.U32 R4, R7, UR4, R16 ;  /* 0x0000000407047c25 */ /* 0x000fe2000f8e0010 */
[----:B------:R-:W-:-:S03]  /*7860*/  ULDC UR4, c[0x0][0x150] ;  /* 0x0000540000047ab9 */ /* 0x000fc60000000800 */
[----:B------:R-:W-:Y:S02]  /*7870*/  IMAD R7, R7, UR5, R6 ;  /* 0x0000000507077c24 */ /* 0x000fe4000f8e0206 */
[----:B------:R-:W-:Y:S01]  /*7880*/  FMUL R6, R9, UR4 ;  /* 0x0000000409067c20 */ /* 0x000fe20008400000 */
[----:B------:R-:W-:Y:S01]  /*7890*/  ULDC UR4, c[0x0][0x618] ;  /* 0x0001860000047ab9 */ /* 0x000fe20000000800 */
[----:B------:R-:W-:Y:S01]  /*78a0*/  ULDC UR5, c[0x0][0x154] ;  /* 0x0000550000057ab9 */ /* 0x000fe20000000800 */
[----:B------:R-:W-:-:S03]  /*78b0*/  IMAD.IADD R5, R5, 0x1, R7 ;  /* 0x0000000105057824 */ /* 0x000fc600078e0207 */
[----:B------:R-:W3:Y:S02]  /*78c0*/  F2I.U32.TRUNC.NTZ R6, R6 ;  /* 0x0000000600067305 */ /* 0x000ee4000020f000 */
[----:B------:R-:W-:Y:S02]  /*78d0*/  SHF.R.U64 R9, R4, UR4, R5 ;  /* 0x0000000404097c19 */ /* 0x000fe40008001205 */
[----:B-1----:R-:W-:-:S05]  /*78e0*/  I2FP.F32.U32 R4, R14 ;  /* 0x0000000e00047245 */ /* 0x002fca0000201000 */
[----:B------:R-:W-:Y:S01]  /*78f0*/  FMUL R22, R4, UR5 ;  /* 0x0000000504167c20 */ /* 0x000fe20008400000 */
[----:B------:R-:W-:Y:S01]  /*7900*/  SHF.R.U32.HI R4, RZ, UR4, R5 ;  /* 0x00000004ff047c19 */ /* 0x000fe20008011605 */
[----:B------:R-:W-:-:S03]  /*7910*/  ULDC UR4, c[0x0][0x658] ;  /* 0x0001960000047ab9 */ /* 0x000fc60000000800 */
[--C-:B------:R-:W-:Y:S01]  /*7920*/  SHF.R.U64 R20, R9, UR6, R4.reuse ;  /* 0x0000000609147c19 */ /* 0x100fe20008001204 */
[----:B------:R-:W1:Y:S01]  /*7930*/  F2I.U32.TRUNC.NTZ R22, R22 ;  /* 0x0000001600167305 */ /* 0x000e62000020f000 */
[----:B------:R-:W-:Y:S01]  /*7940*/  SHF.R.U32.HI R5, RZ, UR6, R4 ;  /* 0x00000006ff057c19 */ /* 0x000fe20008011604 */
[----:B---3--:R-:W-:-:S03]  /*7950*/  IMAD.MOV R6, RZ, RZ, -R6 ;  /* 0x000000ffff067224 */ /* 0x008fc600078e0a06 */
[----:B------:R-:W-:Y:S01]  /*7960*/  SHF.R.U64 R19, R20, UR4, R5 ;  /* 0x0000000414137c19 */ /* 0x000fe20008001205 */
[----:B--2---:R-:W-:Y:S01]  /*7970*/  IMAD R15, R24, R6, R15 ;  /* 0x00000006180f7224 */ /* 0x004fe200078e020f */
[----:B------:R-:W-:-:S03]  /*7980*/  SHF.R.U32.HI R23, RZ, UR4, R5 ;  /* 0x00000004ff177c19 */ /* 0x000fc60008011605 */
[----:B------:R-:W-:Y:S02]  /*7990*/  IMAD.MOV.U32 R4, RZ, RZ, R19 ;  /* 0x000000ffff047224 */ /* 0x000fe400078e0013 */
[----:B------:R-:W-:Y:S01]  /*79a0*/  IMAD.MOV.U32 R5, RZ, RZ, R23 ;  /* 0x000000ffff057224 */ /* 0x000fe200078e0017 */
[----:B-1----:R-:W-:Y:S06]  /*79b0*/  @!P1 BRA `(.L_x_173) ;  /* 0x0000000000289947 */ /* 0x002fec0003800000 */
[----:B------:R-:W-:Y:S02]  /*79c0*/  ULDC UR4, c[0x0][0x64c] ;  /* 0x0001930000047ab9 */ /* 0x000fe40000000800 */
[----:B------:R-:W-:-:S05]  /*79d0*/  IADD3 R5, P1, R19, UR4, RZ ;  /* 0x0000000413057c10 */ /* 0x000fca000ff3e0ff */
[----:B------:R-:W-:-:S04]  /*79e0*/  IMAD.X R23, RZ, RZ, R23, P1 ;  /* 0x000000ffff177224 */ /* 0x000fc800008e0617 */
[----:B------:R-:W-:-:S04]  /*79f0*/  IMAD.WIDE.U32 R6, R23, UR8, RZ ;  /* 0x0000000817067c25 */ /* 0x000fc8000f8e00ff */
[----:B------:R-:W-:-:S04]  /*7a00*/  IMAD.WIDE.U32 R6, P1, R5, UR9, R6 ;  /* 0x0000000905067c25 */ /* 0x000fc8000f820006 */
[----:B------:R-:W-:-:S04]  /*7a10*/  IMAD.WIDE.U32 R4, R5, UR8, RZ ;  /* 0x0000000805047c25 */ /* 0x000fc8000f8e00ff */
[----:B------:R-:W-:Y:S01]  /*7a20*/  IMAD.MOV.U32 R4, RZ, RZ, R7 ;  /* 0x000000ffff047224 */ /* 0x000fe200078e0007 */
[----:B------:R-:W-:Y:S01]  /*7a30*/  IADD3 RZ, P3, R5, R6, RZ ;  /* 0x0000000605ff7210 */ /* 0x000fe20007f7e0ff */
[----:B------:R-:W-:-:S04]  /*7a40*/  IMAD.X R5, RZ, RZ, RZ, P1 ;  /* 0x000000ffff057224 */ /* 0x000fc800008e06ff */
[----:B------:R-:W-:-:S08]  /*7a50*/  IMAD.WIDE.U32.X R4, R23, UR9, R4, P3 ;  /* 0x0000000917047c25 */ /* 0x000fd000098e0404 */
.L_x_173:
[----:B------:R-:W-:Y:S01]  /*7a60*/  ISETP.NE.AND P1, PT, R2, 0x1, PT ;  /* 0x000000010200780c */ /* 0x000fe20003f25270 */
[----:B------:R-:W-:Y:S01]  /*7a70*/  ULDC UR4, c[0x0][0x648] ;  /* 0x0001920000047ab9 */ /* 0x000fe20000000800 */
[----:B------:R-:W-:Y:S01]  /*7a80*/  LOP3.LUT R20, R20, UR19, RZ, 0xc0, !PT ;  /* 0x0000001314147c12 */ /* 0x000fe2000f8ec0ff */
[----:B------:R-:W-:Y:S01]  /*7a90*/  IMAD.MOV R22, RZ, RZ, -R22 ;  /* 0x000000ffff167224 */ /* 0x000fe200078e0a16 */
[----:B------:R-:W-:Y:S01]  /*7aa0*/  SHF.R.U64 R5, R4, UR4, R5 ;  /* 0x0000000404057c19 */ /* 0x000fe20008001205 */
[----:B------:R-:W-:Y:S01]  /*7ab0*/  ULDC UR4, c[0x0][0x638] ;  /* 0x00018e0000047ab9 */ /* 0x000fe20000000800 */
[----:B------:R-:W-:Y:S01]  /*7ac0*/  LOP3.LUT R6, R9, UR18, RZ, 0xc0, !PT ;  /* 0x0000001209067c12 */ /* 0x000fe2000f8ec0ff */
[----:B------:R-:W-:Y:S02]  /*7ad0*/  ULDC UR5, c[0x0][0x610] ;  /* 0x0001840000057ab9 */ /* 0x000fe40000000800 */
[----:B------:R-:W-:Y:S02]  /*7ae0*/  IMAD.MOV R4, RZ, RZ, -R5 ;  /* 0x000000ffff047224 */ /* 0x000fe400078e0a05 */
[----:B------:R-:W-:-:S02]  /*7af0*/  IMAD R20, R5, UR20, R20 ;  /* 0x0000001405147c24 */ /* 0x000fc4000f8e0214 */
[----:B0-----:R-:W-:Y:S02]  /*7b00*/  @P1 IMAD R15, R21, R22, R14 ;  /* 0x00000016150f1224 */ /* 0x001fe400078e020e */
[----:B------:R-:W-:Y:S01]  /*7b10*/  IMAD R19, R4, UR4, R19 ;  /* 0x0000000404137c24 */ /* 0x000fe2000f8e0213 */
[----:B------:R-:W-:Y:S01]  /*7b20*/  ULDC UR4, c[0x0][0x600] ;  /* 0x0001800000047ab9 */ /* 0x000fe20000000800 */
[----:B------:R-:W-:Y:S02]  /*7b30*/  IMAD R15, R20, UR5, R15 ;  /* 0x00000005140f7c24 */ /* 0x000fe4000f8e020f */
[----:B------:R-:W-:Y:S02]  /*7b40*/  IMAD R6, R19, UR4, R6 ;  /* 0x0000000413067c24 */ /* 0x000fe4000f8e0206 */
[----:B------:R-:W-:-:S03]  /*7b50*/  IMAD.MOV.U32 R4, RZ, RZ, 0x1 ;  /* 0x00000001ff047424 */ /* 0x000fc600078e00ff */
[----:B------:R-:W-:Y:S02]  /*7b60*/  SEL R20, R6, R15, !P1 ;  /* 0x0000000f06147207 */ /* 0x000fe40004800000 */
[----:B------:R-:W-:-:S07]  /*7b70*/  SEL R19, R15, R6, !P1 ;  /* 0x000000060f137207 */ /* 0x000fce0004800000 */
.L_x_171:
[----:B------:R-:W-:Y:S05]  /*7b80*/  BSYNC B1 ;  /* 0x0000000000017941 */ /* 0x000fea0003800000 */
.L_x_170:
[----:B------:R-:W-:-:S13]  /*7b90*/  LOP3.LUT P1, RZ, R4, 0xff, RZ, 0xc0, !PT ;  /* 0x000000ff04ff7812 */ /* 0x000fda000782c0ff */
[----:B------:R-:W-:Y:S05]  /*7ba0*/  @P1 BRA `(.L_x_174) ;  /* 0xfffffff400241947 */ /* 0x000fea000383ffff */
[----:B------:R-:W-:Y:S05]  /*7bb0*/  BSYNC B0 ;  /* 0x0000000000007941 */ /* 0x000fea0003800000 */
.L_x_162:
[----:B------:R-:W-:-:S03]  /*7bc0*/  UMOV UR4, 0xffffffff ;  /* 0xffffffff00047882 */ /* 0x000fc60000000000 */
[----:B------:R-:W-:Y:S05]  /*7bd0*/  BRA.DIV UR4, `(.L_x_175) ;  /* 0x0000000204f47947 */ /* 0x000fea000b800000 */
[----:B------:R-:W-:-:S13]  /*7be0*/  ELECT P6, URZ, PT ;  /* 0x00000000003f782f */ /* 0x000fda00038c0000 */
.L_x_188:
[----:B------:R-:W-:Y:S04]  /*7bf0*/  BSSY B0, `(.L_x_176) ;  /* 0x0000022000007945 */ /* 0x000fe80003800000 */
[----:B------:R-:W-:Y:S05]  /*7c00*/  @!P6 BRA `(.L_x_177) ;  /* 0x000000000080e947 */ /* 0x000fea0003800000 */
[----:B------:R-:W-:-:S04]  /*7c10*/  LOP3.LUT R18, R18, 0x2, RZ, 0xfc, !PT ;  /* 0x0000000212127812 */ /* 0x000fc800078efcff */
[----:B------:R-:W-:-:S13]  /*7c20*/  ISETP.NE.AND P0, PT, R18, 0x3, PT ;  /* 0x000000031200780c */ /* 0x000fda0003f05270 */
[----:B------:R-:W-:Y:S05]  /*7c30*/  @!P0 BRA `(.L_x_178) ;  /* 0x0000000000048947 */ /* 0x000fea0003800000 */
[----:B------:R-:W-:Y:S01]  /*7c40*/  BPT.TRAP 0x1 ;  /* 0x000000040000795c */ /* 0x000fe20000300000 */
.L_x_178:
[----:B------:R-:W0:Y:S01]  /*7c50*/  S2R R3, SR_CgaCtaId ;  /* 0x0000000000037919 */ /* 0x000e220000008800 */
[----:B------:R-:W-:-:S04]  /*7c60*/  MOV R2, 0x400 ;  /* 0x0000040000027802 */ /* 0x000fc80000000f00 */
[----:B0-----:R-:W-:Y:S02]  /*7c70*/  LEA R3, R3, R2, 0x18 ;  /* 0x0000000203037211 */ /* 0x001fe400078ec0ff */
[----:B------:R-:W-:-:S03]  /*7c80*/  SHF.L.U32 R2, R0, 0x1f, RZ ;  /* 0x0000001f00027819 */ /* 0x000fc600000006ff */
[----:B------:R-:W-:-:S04]  /*7c90*/  VIADD R3, R3, 0x18 ;  /* 0x0000001803037836 */ /* 0x000fc80000000000 */
[C---:B------:R-:W-:Y:S02]  /*7ca0*/  IMAD R7, R12.reuse, 0x8, R3 ;  /* 0x000000080c077824 */ /* 0x040fe400078e0203 */
[----:B------:R-:W-:Y:S02]  /*7cb0*/  VIADD R12, R12, 0x1 ;  /* 0x000000010c0c7836 */ /* 0x000fe40000000000 */
[----:B------:R-:W0:Y:S03]  /*7cc0*/  SYNCS.PHASECHK.TRANS64.TRYWAIT P0, [R7+URZ], R2 ;  /* 0x00000002070075a7 */ /* 0x000e26000800017f */
[----:B------:R-:W-:-:S04]  /*7cd0*/  ISETP.NE.AND P1, PT, R12, 0x3, PT ;  /* 0x000000030c00780c */ /* 0x000fc80003f25270 */
[----:B------:R-:W-:Y:S02]  /*7ce0*/  SEL R5, RZ, 0x1, P1 ;  /* 0x00000001ff057807 */ /* 0x000fe40000800000 */
[----:B------:R-:W-:Y:S02]  /*7cf0*/  SEL R12, R12, RZ, P1 ;  /* 0x000000ff0c0c7207 */ /* 0x000fe40000800000 */
[----:B------:R-:W-:-:S03]  /*7d00*/  LOP3.LUT R5, R0, R5, RZ, 0x3c, !PT ;  /* 0x0000000500057212 */ /* 0x000fc600078e3cff */
[----:B------:R-:W-:Y:S01]  /*7d10*/  IMAD R9, R12, 0x8, R3 ;  /* 0x000000080c097824 */ /* 0x000fe200078e0203 */
[----:B------:R-:W-:Y:S01]  /*7d20*/  SHF.L.U32 R4, R5, 0x1f, RZ ;  /* 0x0000001f05047819 */ /* 0x000fe200000006ff */
[----:B0-----:R-:W-:Y:S06]  /*7d30*/  @!P0 BRA `(.L_x_179) ;  /* 0x0000000000bc8947 */ /* 0x001fec0003800000 */
.L_x_189:
[----:B------:R-:W1:Y:S01]  /*7d40*/  SYNCS.PHASECHK.TRANS64.TRYWAIT P0, [R9+URZ], R4 ;  /* 0x00000004090075a7 */ /* 0x000e62000800017f */
[----:B------:R-:W-:-:S05]  /*7d50*/  VIADD R0, R12, 0x1 ;  /* 0x000000010c007836 */ /* 0x000fca0000000000 */
[----:B------:R-:W-:-:S04]  /*7d60*/  ISETP.NE.AND P1, PT, R0, 0x3, PT ;  /* 0x000000030000780c */ /* 0x000fc80003f25270 */
[----:B0-----:R-:W-:Y:S02]  /*7d70*/  SEL R2, RZ, 0x1, P1 ;  /* 0x00000001ff027807 */ /* 0x001fe40000800000 */
[----:B------:R-:W-:Y:S02]  /*7d80*/  SEL R0, R0, RZ, P1 ;  /* 0x000000ff00007207 */ /* 0x000fe40000800000 */
[----:B------:R-:W-:Y:S01]  /*7d90*/  LOP3.LUT R2, R5, R2, RZ, 0x3c, !PT ;  /* 0x0000000205027212 */ /* 0x000fe200078e3cff */
[----:B-1----:R-:W-:Y:S06]  /*7da0*/  @!P0 BRA `(.L_x_180) ;  /* 0x0000000000b48947 */ /* 0x002fec0003800000 */
.L_x_190:
[----:B------:R-:W-:Y:S01]  /*7db0*/  IMAD R3, R0, 0x8, R3 ;  /* 0x0000000800037824 */ /* 0x000fe200078e0203 */
[----:B------:R-:W-:-:S07]  /*7dc0*/  SHF.L.U32 R0, R2, 0x1f, RZ ;  /* 0x0000001f02007819 */ /* 0x000fce00000006ff */
.L_x_181:
[----:B-1----:R1:W2:Y:S02]  /*7dd0*/  SYNCS.PHASECHK.TRANS64.TRYWAIT P0, [R3+URZ], R0 ;  /* 0x00000000030075a7 */ /* 0x0022a4000800017f */
[----:B--2---:R-:W-:Y:S05]  /*7de0*/  @!P0 NANOSLEEP.SYNCS 0x989680 ;  /* 0x009896800000895d */ /* 0x004fea0003900000 */
[----:B------:R-:W2:Y:S02]  /*7df0*/  @!P0 SYNCS.PHASECHK.TRANS64 P0, [R3+URZ], R0 ;  /* 0x00000000030085a7 */ /* 0x000ea4000800007f */
[----:B--2---:R-:W-:Y:S05]  /*7e00*/  @!P0 BRA `(.L_x_181) ;  /* 0xfffffffc00f08947 */ /* 0x004fea000383ffff */
.L_x_177:
[----:B------:R-:W-:Y:S05]  /*7e10*/  BSYNC B0 ;  /* 0x0000000000007941 */ /* 0x000fea0003800000 */
.L_x_176:
[----:B------:R-:W-:Y:S05]  /*7e20*/  EXIT ;  /* 0x000000000000794d */ /* 0x000fea0003800000 */
.L_x_17:
[----:B-1----:R1:W2:Y:S02]  /*7e30*/  SYNCS.PHASECHK.TRANS64.TRYWAIT P1, [R3+URZ], R0 ;  /* 0x00000000030075a7 */ /* 0x0022a4000802017f */
[----:B--2---:R-:W-:Y:S05]  /*7e40*/  @!P1 NANOSLEEP.SYNCS 0x989680 ;  /* 0x009896800000995d */ /* 0x004fea0003900000 */
[----:B------:R-:W2:Y:S02]  /*7e50*/  @!P1 SYNCS.PHASECHK.TRANS64 P1, [R3+URZ], R0 ;  /* 0x00000000030095a7 */ /* 0x000ea4000802007f */
[----:B--2---:R-:W-:Y:S05]  /*7e60*/  @!P1 BRA `(.L_x_17) ;  /* 0xfffffffc00f09947 */ /* 0x004fea000383ffff */
[----:B------:R-:W-:Y:S05]  /*7e70*/  BRA `(.L_x_16) ;  /* 0xffffff9400807947 */ /* 0x000fea000383ffff */
.L_x_22:
[----:B-1----:R-:W-:-:S04]  /*7e80*/  IMAD.U32 R4, RZ, RZ, UR8 ;  /* 0x00000008ff047e24 */ /* 0x002fc8000f8e00ff */
[----:B------:R1:W2:Y:S03]  /*7e90*/  SYNCS.PHASECHK.TRANS64.TRYWAIT P1, [R4+URZ], R3 ;  /* 0x00000003040075a7 */ /* 0x0002a6000802017f */
[----:B--2---:R-:W-:Y:S05]  /*7ea0*/  @!P1 NANOSLEEP.SYNCS 0x989680 ;  /* 0x009896800000995d */ /* 0x004fea0003900000 */
[----:B------:R-:W2:Y:S02]  /*7eb0*/  @!P1 SYNCS.PHASECHK.TRANS64 P1, [R4+URZ], R3 ;  /* 0x00000003040095a7 */ /* 0x000ea4000802007f */
[----:B--2---:R-:W-:Y:S05]  /*7ec0*/  @!P1 BRA `(.L_x_22) ;  /* 0xfffffffc00ec9947 */ /* 0x004fea000383ffff */
[----:B------:R-:W-:Y:S05]  /*7ed0*/  BRA `(.L_x_21) ;  /* 0xffffff9800bc7947 */ /* 0x000fea000383ffff */
.L_x_163:
[----:B------:R-:W-:Y:S01]  /*7ee0*/  BSSY B1, `(.L_x_182) ;  /* 0x0000006000017945 */ /* 0x000fe20003800000 */
[----:B------:R-:W-:-:S07]  /*7ef0*/  IMAD.MOV.U32 R15, RZ, RZ, -0x1 ;  /* 0xffffffffff0f7424 */ /* 0x000fce00078e00ff */
[----:B------:R-:W-:Y:S05]  /*7f00*/  WARPSYNC.COLLECTIVE R15, `(.L_x_183) ;  /* 0x000000000f0c7348 */ /* 0x000fea0003c00000 */
[----:B------:R-:W-:Y:S02]  /*7f10*/  ELECT P6, UR62, PT ;  /* 0x00000000003e782f */ /* 0x000fe400038c0000 */
[----:B------:R-:W-:Y:S01]  /*7f20*/  MOV R14, UR62 ;  /* 0x0000003e000e7c02 */ /* 0x000fe20008000f00 */
[----:B------:R-:W-:Y:S10]  /*7f30*/  ENDCOLLECTIVE ;  /* 0x000000000000791b */ /* 0x000ff40003800000 */
.L_x_183:
[----:B------:R-:W-:Y:S05]  /*7f40*/  BSYNC B1 ;  /* 0x0000000000017941 */ /* 0x000fea0003800000 */
.L_x_182:
[----:B------:R-:W-:Y:S05]  /*7f50*/  BRA `(.L_x_184) ;  /* 0xfffffff000447947 */ /* 0x000fea000383ffff */
.L_x_166:
[----:B0-----:R0:W1:Y:S02]  /*7f60*/  SYNCS.PHASECHK.TRANS64.TRYWAIT P1, [R14+URZ+0x18], R7 ;  /* 0x000018070e0075a7 */ /* 0x001064000802017f */
[----:B-1----:R-:W-:Y:S05]  /*7f70*/  @!P1 NANOSLEEP.SYNCS 0x989680 ;  /* 0x009896800000995d */ /* 0x002fea0003900000 */
[----:B------:R-:W1:Y:S02]  /*7f80*/  @!P1 SYNCS.PHASECHK.TRANS64 P1, [R14+URZ+0x18], R7 ;  /* 0x000018070e0095a7 */ /* 0x000e64000802007f */
[----:B-1----:R-:W-:Y:S05]  /*7f90*/  @!P1 BRA `(.L_x_166) ;  /* 0xfffffffc00f09947 */ /* 0x002fea000383ffff */
[----:B------:R-:W-:Y:S05]  /*7fa0*/  BRA `(.L_x_185) ;  /* 0xfffffff000847947 */ /* 0x000fea000383ffff */
.L_x_175:
[----:B------:R-:W-:Y:S01]  /*7fb0*/  BSSY B0, `(.L_x_186) ;  /* 0x0000006000007945 */ /* 0x000fe20003800000 */
[----:B------:R-:W-:-:S07]  /*7fc0*/  IMAD.MOV.U32 R15, RZ, RZ, -0x1 ;  /* 0xffffffffff0f7424 */ /* 0x000fce00078e00ff */
[----:B------:R-:W-:Y:S05]  /*7fd0*/  WARPSYNC.COLLECTIVE R15, `(.L_x_187) ;  /* 0x000000000f0c7348 */ /* 0x000fea0003c00000 */
[----:B------:R-:W-:Y:S02]  /*7fe0*/  ELECT P6, UR62, PT ;  /* 0x00000000003e782f */ /* 0x000fe400038c0000 */
[----:B------:R-:W-:Y:S01]  /*7ff0*/  MOV R14, UR62 ;  /* 0x0000003e000e7c02 */ /* 0x000fe20008000f00 */
[----:B------:R-:W-:Y:S10]  /*8000*/  ENDCOLLECTIVE ;  /* 0x000000000000791b */ /* 0x000ff40003800000 */
.L_x_187:
[----:B------:R-:W-:Y:S05]  /*8010*/  BSYNC B0 ;  /* 0x0000000000007941 */ /* 0x000fea0003800000 */
.L_x_186:
[----:B------:R-:W-:Y:S05]  /*8020*/  BRA `(.L_x_188) ;  /* 0xfffffff800f07947 */ /* 0x000fea000383ffff */
.L_x_179:
[----:B0-----:R0:W1:Y:S02]  /*8030*/  SYNCS.PHASECHK.TRANS64.TRYWAIT P0, [R7+URZ], R2 ;  /* 0x00000002070075a7 */ /* 0x001064000800017f */
[----:B-1----:R-:W-:Y:S05]  /*8040*/  @!P0 NANOSLEEP.SYNCS 0x989680 ;  /* 0x009896800000895d */ /* 0x002fea0003900000 */
[----:B------:R-:W1:Y:S02]  /*8050*/  @!P0 SYNCS.PHASECHK.TRANS64 P0, [R7+URZ], R2 ;  /* 0x00000002070085a7 */ /* 0x000e64000800007f */
[----:B-1----:R-:W-:Y:S05]  /*8060*/  @!P0 BRA `(.L_x_179) ;  /* 0xfffffffc00f08947 */ /* 0x002fea000383ffff */
[----:B------:R-:W-:Y:S05]  /*8070*/  BRA `(.L_x_189) ;  /* 0xfffffffc00307947 */ /* 0x000fea000383ffff */
.L_x_180:
[----:B0-----:R0:W1:Y:S02]  /*8080*/  SYNCS.PHASECHK.TRANS64.TRYWAIT P0, [R9+URZ], R4 ;  /* 0x00000004090075a7 */ /* 0x001064000800017f */
[----:B-1----:R-:W-:Y:S05]  /*8090*/  @!P0 NANOSLEEP.SYNCS 0x989680 ;  /* 0x009896800000895d */ /* 0x002fea0003900000 */
[----:B------:R-:W1:Y:S02]  /*80a0*/  @!P0 SYNCS.PHASECHK.TRANS64 P0, [R9+URZ], R4 ;  /* 0x00000004090085a7 */ /* 0x000e64000800007f */
[----:B-1----:R-:W-:Y:S05]  /*80b0*/  @!P0 BRA `(.L_x_180) ;  /* 0xfffffffc00f08947 */ /* 0x002fea000383ffff */
[----:B------:R-:W-:Y:S05]  /*80c0*/  BRA `(.L_x_190) ;  /* 0xfffffffc00387947 */ /* 0x000fea000383ffff */
.L_x_191:
[----:B------:R-:W-:-:S00]  /*80d0*/  BRA `(.L_x_191) ;  /* 0xfffffffc00fc7947 */ /* 0x000fc0000383ffff */
[----:B------:R-:W-:-:S00]  /*80e0*/  NOP ;  /* 0x0000000000007918 */ /* 0x000fc00000000000 */
        /* <DEDUP_REMOVED lines=9> */
.L_x_192:


//--------------------- .nv.global.init           --------------------------
	.section	.nv.global.init,"aw",@progbits
.nv.global.init:
	.type		$str$22,@object
	.size		$str$22,($str$23 - $str$22)
$str$22:
        /*0000*/ 	.byte	0x6b, 0x5f, 0x74, 0x69, 0x6c, 0x65, 0x5f, 0x63, 0x6f, 0x75, 0x6e, 0x74, 0x20, 0x3e, 0x3d, 0x20
        /*0010*/ 	.byte	0x31, 0x00
	.type		$str$23,@object
	.size		$str$23,(__unnamed_1 - $str$23)
$str$23:
        /*0012*/ 	.byte	0x2f, 0x74, 0x6d, 0x70, 0x2f, 0x63, 0x75, 0x74, 0x6c, 0x61, 0x73, 0x73, 0x5f, 0x73, 0x77, 0x65
        /*0022*/ 	.byte	0x65, 0x70, 0x5f, 0x73, 0x72, 0x63, 0x2f, 0x69, 0x6e, 0x63, 0x6c, 0x75, 0x64, 0x65, 0x2f, 0x63
        /*0032*/ 	.byte	0x75, 0x74, 0x6c, 0x61, 0x73, 0x73, 0x2f, 0x67, 0x65, 0x6d, 0x6d, 0x2f, 0x63, 0x6f, 0x6c, 0x6c
        /*0042*/ 	.byte	0x65, 0x63, 0x74, 0x69, 0x76, 0x65, 0x2f, 0x73, 0x6d, 0x39, 0x30, 0x5f, 0x6d, 0x6d, 0x61, 0x5f
        /*0052*/ 	.byte	0x74, 0x6d, 0x61, 0x5f, 0x67, 0x6d, 0x6d, 0x61, 0x5f, 0x73, 0x73, 0x5f, 0x77, 0x61, 0x72, 0x70
        /*0062*/ 	.byte	0x73, 0x70, 0x65, 0x63, 0x69, 0x61, 0x6c, 0x69, 0x7a, 0x65, 0x64, 0x2e, 0x68, 0x70, 0x70, 0x00
	.type		__unnamed_1,@object
	.size		__unnamed_1,(.L_0 - __unnamed_1)
__unnamed_1:
        /*0072*/ 	.byte	0x76, 0x6f, 0x69, 0x64, 0x20, 0x63, 0x75, 0x74, 0x6c, 0x61, 0x73, 0x73, 0x3a, 0x3a, 0x67, 0x65
        /* <DEDUP_REMOVED lines=179> */
        /*0bb2*/ 	.byte	0x74, 0x65, 0x3a, 0x3a, 0x69, 0x64, 0x65, 0x6e, 0x74, 0x69, 0x74, 0x79, 0x5d, 0x00
.L_0:


//--------------------- .nv.shared._ZN7cutlass13device_kernelINS_4gemm6kernel13GemmUniversalIN4cute5tupleIJiiiiEEENS1_10collective13CollectiveMmaINS1_34MainloopSm90TmaGmmaWarpSpecializedILi3ENS5_IJNS4_1CILi1EEESB_SB_EEENS1_35KernelTmaWarpSpecializedCooperativeEEENS5_IJNSA_ILi128EEESF_SF_EEENS_6half_tENS5_IJSB_llEEESH_SI_NS4_8TiledMMAINS4_8MMA_AtomIJNS4_4SM904GMMA26MMA_64x128x16_F32F16F16_SSILNSM_5MajorE1ELSO_1ELNSM_7ScaleInE1ELSP_1EEEEEENS4_6LayoutINS5_IJNSA_ILi2EEESB_SB_EEENS5_IJSB_NSA_ILi0EEESV_EEEEENS5_IJNS4_10UnderscoreESY_SY_EEEEENS4_13SM90_TMA_LOADENS4_14ComposedLayoutINS4_7SwizzleILi3ELi4ELi3EEENS4_18smem_ptr_flag_bitsILi16EEENSS_INS5_IJNSA_ILi64EEENSA_ILi8EEEEEENS5_IJSB_S17_EEEEEEEvNS4_8identityES11_S1C_vS1D_EENS_8epilogue10collective6detail29Sm90TmaWarpSpecializedAdapterINS1G_15DefaultEpilogueISH_NS5_IJlSB_lEEES1K_NS1F_6thread17LinearCombinationISH_Li1EffLNS1L_9ScaleType4KindE0ELNS_15FloatRoundStyleE2ESH_EENS1_15EpilogueDefaultEEEEEvvEEEEvNT_6ParamsE --------------------------
	.section	.nv.shared._ZN7cutlass13device_kernelINS_4gemm6kernel13GemmUniversalIN4cute5tupleIJiiiiEEENS1_10collective13CollectiveMmaINS1_34MainloopSm90TmaGmmaWarpSpecializedILi3ENS5_IJNS4_1CILi1EEESB_SB_EEENS1_35KernelTmaWarpSpecializedCooperativeEEENS5_IJNSA_ILi128EEESF_SF_EEENS_6half_tENS5_IJSB_llEEESH_SI_NS4_8TiledMMAINS4_8MMA_AtomIJNS4_4SM904GMMA26MMA_64x128x16_F32F16F16_SSILNSM_5MajorE1ELSO_1ELNSM_7ScaleInE1ELSP_1EEEEEENS4_6LayoutINS5_IJNSA_ILi2EEESB_SB_EEENS5_IJSB_NSA_ILi0EEESV_EEEEENS5_IJNS4_10UnderscoreESY_SY_EEEEENS4_13SM90_TMA_LOADENS4_14ComposedLayoutINS4_7SwizzleILi3ELi4ELi3EEENS4_18smem_ptr_flag_bitsILi16EEENSS_INS5_IJNSA_ILi64EEENSA_ILi8EEEEEENS5_IJSB_S17_EEEEEEEvNS4_8identityES11_S1C_vS1D_EENS_8epilogue10collective6detail29Sm90TmaWarpSpecializedAdapterINS1G_15DefaultEpilogueISH_NS5_IJlSB_lEEES1K_NS1F_6thread17LinearCombinationISH_Li1EffLNS1L_9ScaleType4KindE0ELNS_15FloatRoundStyleE2ESH_EENS1_15EpilogueDefaultEEEEEvvEEEEvNT_6ParamsE,"aw",@nobits
	.sectionflags	@""
	.align	16
	.zero		1024


//--------------------- .nv.shared.reserved.0     --------------------------
	.section	.nv.shared.reserved.0,"aw",@nobits
	.weak		__nv_reservedSMEM_offset_0_alias
	.size		__nv_reservedSMEM_offset_0_alias, 0, 0
	.other		__nv_reservedSMEM_offset_0_alias,@"STO_CUDA_RESERVED_SHARED STV_DEFAULT"
__nv_reservedSMEM_offset_0_alias:
	.zero		0


//--------------------- .nv.global                --------------------------
	.section	.nv.global,"aw",@nobits
.nv.global:
	.type		_ZN40_INTERNAL_da7816f7_4_k_cu_98311ed2_227014cute1_E,@object
	.size		_ZN40_INTERNAL_da7816f7_4_k_cu_98311ed2_227014cute1_E,(_ZN40_INTERNAL_da7816f7_4_k_cu_98311ed2_227014cuda3std3__45__cpo6cbeginE - _ZN40_INTERNAL_da7816f7_4_k_cu_98311ed2_227014cute1_E)
_ZN40_INTERNAL_da7816f7_4_k_cu_98311ed2_227014cute1_E:
	.zero		1
	.type		_ZN40_INTERNAL_da7816f7_4_k_cu_98311ed2_227014cuda3std3__45__cpo6cbeginE,@object
	.size		_ZN40_INTERNAL_da7816f7_4_k_cu_98311ed2_227014cuda3std3__45__cpo6cbeginE,(_ZN40_INTERNAL_da7816f7_4_k_cu_98311ed2_227014cuda3std3__48in_placeE - _ZN40_INTERNAL_da7816f7_4_k_cu_98311ed2_227014cuda3std3__45__cpo6cbeginE)
_ZN40_INTERNAL_da7816f7_4_k_cu_98311ed2_227014cuda3std3__45__cpo6cbeginE:
	.zero		1
	.type		_ZN40_INTERNAL_da7816f7_4_k_cu_98311ed2_227014cuda3std3__48in_placeE,@object
	.size		_ZN40_INTERNAL_da7816f7_4_k_cu_98311ed2_227014cuda3std3__48in_placeE,(_ZN40_INTERNAL_da7816f7_4_k_cu_98311ed2_227014cuda3std6ranges3__45__cpo9iter_moveE - _ZN40_INTERNAL_da7816f7_4_k_cu_98311ed2_227014cuda3std3__48in_placeE)
_ZN40_INTERNAL_da7816f7_4_k_cu_98311ed2_227014cuda3std3__48in_placeE:
	.zero		1
	.type		_ZN40_INTERNAL_da7816f7_4_k_cu_98311ed2_227014cuda3std6ranges3__45__cpo9iter_moveE,@object
	.size		_ZN40_INTERNAL_da7816f7_4_k_cu_98311ed2_227014cuda3std6ranges3__45__cpo9iter_moveE,(_ZN40_INTERNAL_da7816f7_4_k_cu_98311ed2_227014cuda3std3__45__cpo5beginE - _ZN40_INTERNAL_da7816f7_4_k_cu_98311ed2_227014cuda3std6ranges3__45__cpo9iter_moveE)
_ZN40_INTERNAL_da7816f7_4_k_cu_98311ed2_227014cuda3std6ranges3__45__cpo9iter_moveE:
	.zero		1
	.type		_ZN40_INTERNAL_da7816f7_4_k_cu_98311ed2_227014cuda3std3__45__cpo5beginE,@object
	.size		_ZN40_INTERNAL_da7816f7_4_k_cu_98311ed2_227014cuda3std3__45__cpo5beginE,(_ZN40_INTERNAL_da7816f7_4_k_cu_98311ed2_227014cuda3std3__442_GLOBAL__N__da7816f7_4_k_cu_98311ed2_227016ignoreE - _ZN40_INTERNAL_da7816f7_4_k_cu_98311ed2_227014cuda3std3__45__cpo5beginE)
_ZN40_INTERNAL_da7816f7_4_k_cu_98311ed2_227014cuda3std3__45__cpo5beginE:
	.zero		1
	.type		_ZN40_INTERNAL_da7816f7_4_k_cu_98311ed2_227014cuda3std3__442_GLOBAL__N__da7816f7_4_k_cu_98311ed2_227016ignoreE,@object
	.size		_ZN40_INTERNAL_da7816f7_4_k_cu_98311ed2_227014cuda3std3__442_GLOBAL__N__da7816f7_4_k_cu_98311ed2_227016ignoreE,(_ZN40_INTERNAL_da7816f7_4_k_cu_98311ed2_227014cute7productE - _ZN40_INTERNAL_da7816f7_4_k_cu_98311ed2_227014cuda3std3__442_GLOBAL__N__da7816f7_4_k_cu_98311ed2_227016ignoreE)
_ZN40_INTERNAL_da7816f7_4_k_cu_98311ed2_227014cuda3std3__442_GLOBAL__N__da7816f7_4_k_cu_98311ed2_227016ignoreE:
	.zero		1
	.type		_ZN40_INTERNAL_da7816f7_4_k_cu_98311ed2_227014cute7productE,@object
	.size		_ZN40_INTERNAL_da7816f7_4_k_cu_98311ed2_227014cute7productE,(_ZN40_INTERNAL_da7816f7_4_k_cu_98311ed2_227014cuda3std3__45__cpo3endE - _ZN40_INTERNAL_da7816f7_4_k_cu_98311ed2_227014cute7productE)
_ZN40_INTERNAL_da7816f7_4_k_cu_98311ed2_227014cute7productE:
	.zero		1
	.type		_ZN40_INTERNAL_da7816f7_4_k_cu_98311ed2_227014cuda3std3__45__cpo3endE,@object
	.size		_ZN40_INTERNAL_da7816f7_4_k_cu_98311ed2_227014cuda3std3__45__cpo3endE,(_ZN40_INTERNAL_da7816f7_4_k_cu_98311ed2_227014cuda3std3__419piecewise_constructE - _ZN40_INTERNAL_da7816f7_4_k_cu_98311ed2_227014cuda3std3__45__cpo3endE)
_ZN40_INTERNAL_da7816f7_4_k_cu_98311ed2_227014cuda3std3__45__cpo3endE:
	.zero		1
	.type		_ZN40_INTERNAL_da7816f7_4_k_cu_98311ed2_227014cuda3std3__419piecewise_constructE,@object
	.size		_ZN40_INTERNAL_da7816f7_4_k_cu_98311ed2_227014cuda3std3__419piecewise_constructE,(_ZN40_INTERNAL_da7816f7_4_k_cu_98311ed2_227014cuda3std3__45__cpo4cendE - _ZN40_INTERNAL_da7816f7_4_k_cu_98311ed2_227014cuda3std3__419piecewise_constructE)
_ZN40_INTERNAL_da7816f7_4_k_cu_98311ed2_227014cuda3std3__419piecewise_constructE:
	.zero		1
	.type		_ZN40_INTERNAL_da7816f7_4_k_cu_98311ed2_227014cuda3std3__45__cpo4cendE,@object
	.size		_ZN40_INTERNAL_da7816f7_4_k_cu_98311ed2_227014cuda3std3__45__cpo4cendE,(_ZN40_INTERNAL_da7816f7_4_k_cu_98311ed2_227014cuda3std6ranges3__45__cpo4swapE - _ZN40_INTERNAL_da7816f7_4_k_cu_98311ed2_227014cuda3std3__45__cpo4cendE)
_ZN40_INTERNAL_da7816f7_4_k_cu_98311ed2_227014cuda3std3__45__cpo4cendE:
	.zero		1
	.type		_ZN40_INTERNAL_da7816f7_4_k_cu_98311ed2_227014cuda3std6ranges3__45__cpo4swapE,@object
	.size		_ZN40_INTERNAL_da7816f7_4_k_cu_98311ed2_227014cuda3std6ranges3__45__cpo4swapE,(.L_8 - _ZN40_INTERNAL_da7816f7_4_k_cu_98311ed2_227014cuda3std6ranges3__45__cpo4swapE)
_ZN40_INTERNAL_da7816f7_4_k_cu_98311ed2_227014cuda3std6ranges3__45__cpo4swapE:
	.zero		1
.L_8:


//--------------------- .nv.constant0._ZN7cutlass13device_kernelINS_4gemm6kernel13GemmUniversalIN4cute5tupleIJiiiiEEENS1_10collective13CollectiveMmaINS1_34MainloopSm90TmaGmmaWarpSpecializedILi3ENS5_IJNS4_1CILi1EEESB_SB_EEENS1_35KernelTmaWarpSpecializedCooperativeEEENS5_IJNSA_ILi128EEESF_SF_EEENS_6half_tENS5_IJSB_llEEESH_SI_NS4_8TiledMMAINS4_8MMA_AtomIJNS4_4SM904GMMA26MMA_64x128x16_F32F16F16_SSILNSM_5MajorE1ELSO_1ELNSM_7ScaleInE1ELSP_1EEEEEENS4_6LayoutINS5_IJNSA_ILi2EEESB_SB_EEENS5_IJSB_NSA_ILi0EEESV_EEEEENS5_IJNS4_10UnderscoreESY_SY_EEEEENS4_13SM90_TMA_LOADENS4_14ComposedLayoutINS4_7SwizzleILi3ELi4ELi3EEENS4_18smem_ptr_flag_bitsILi16EEENSS_INS5_IJNSA_ILi64EEENSA_ILi8EEEEEENS5_IJSB_S17_EEEEEEEvNS4_8identityES11_S1C_vS1D_EENS_8epilogue10collective6detail29Sm90TmaWarpSpecializedAdapterINS1G_15DefaultEpilogueISH_NS5_IJlSB_lEEES1K_NS1F_6thread17LinearCombinationISH_Li1EffLNS1L_9ScaleType4KindE0ELNS_15FloatRoundStyleE2ESH_EENS1_15EpilogueDefaultEEEEEvvEEEEvNT_6ParamsE --------------------------
	.section	.nv.constant0._ZN7cutlass13device_kernelINS_4gemm6kernel13GemmUniversalIN4cute5tupleIJiiiiEEENS1_10collective13CollectiveMmaINS1_34MainloopSm90TmaGmmaWarpSpecializedILi3ENS5_IJNS4_1CILi1EEESB_SB_EEENS1_35KernelTmaWarpSpecializedCooperativeEEENS5_IJNSA_ILi128EEESF_SF_EEENS_6half_tENS5_IJSB_llEEESH_SI_NS4_8TiledMMAINS4_8MMA_AtomIJNS4_4SM904GMMA26MMA_64x128x16_F32F16F16_SSILNSM_5MajorE1ELSO_1ELNSM_7ScaleInE1ELSP_1EEEEEENS4_6LayoutINS5_IJNSA_ILi2EEESB_SB_EEENS5_IJSB_NSA_ILi0EEESV_EEEEENS5_IJNS4_10UnderscoreESY_SY_EEEEENS4_13SM90_TMA_LOADENS4_14ComposedLayoutINS4_7SwizzleILi3ELi4ELi3EEENS4_18smem_ptr_flag_bitsILi16EEENSS_INS5_IJNSA_ILi64EEENSA_ILi8EEEEEENS5_IJSB_S17_EEEEEEEvNS4_8identityES11_S1C_vS1D_EENS_8epilogue10collective6detail29Sm90TmaWarpSpecializedAdapterINS1G_15DefaultEpilogueISH_NS5_IJlSB_lEEES1K_NS1F_6thread17LinearCombinationISH_Li1EffLNS1L_9ScaleType4KindE0ELNS_15FloatRoundStyleE2ESH_EENS1_15EpilogueDefaultEEEEEvvEEEEvNT_6ParamsE,"a",@progbits
	.sectionflags	@""
	.align	4
.nv.constant0._ZN7cutlass13device_kernelINS_4gemm6kernel13GemmUniversalIN4cute5tupleIJiiiiEEENS1_10collective13CollectiveMmaINS1_34MainloopSm90TmaGmmaWarpSpecializedILi3ENS5_IJNS4_1CILi1EEESB_SB_EEENS1_35KernelTmaWarpSpecializedCooperativeEEENS5_IJNSA_ILi128EEESF_SF_EEENS_6half_tENS5_IJSB_llEEESH_SI_NS4_8TiledMMAINS4_8MMA_AtomIJNS4_4SM904GMMA26MMA_64x128x16_F32F16F16_SSILNSM_5MajorE1ELSO_1ELNSM_7ScaleInE1ELSP_1EEEEEENS4_6LayoutINS5_IJNSA_ILi2EEESB_SB_EEENS5_IJSB_NSA_ILi0EEESV_EEEEENS5_IJNS4_10UnderscoreESY_SY_EEEEENS4_13SM90_TMA_LOADENS4_14ComposedLayoutINS4_7SwizzleILi3ELi4ELi3EEENS4_18smem_ptr_flag_bitsILi16EEENSS_INS5_IJNSA_ILi64EEENSA_ILi8EEEEEENS5_IJSB_S17_EEEEEEEvNS4_8identityES11_S1C_vS1D_EENS_8epilogue10collective6detail29Sm90TmaWarpSpecializedAdapterINS1G_15DefaultEpilogueISH_NS5_IJlSB_lEEES1K_NS1F_6thread17LinearCombinationISH_Li1EffLNS1L_9ScaleType4KindE0ELNS_15FloatRoundStyleE2ESH_EENS1_15EpilogueDefaultEEEEEvvEEEEvNT_6ParamsE:
	.zero		1664


//--------------------- SYMBOLS --------------------------

	.type		.nv.reservedSmem.offset0,@object
	.size		.nv.reservedSmem.offset0,0x4
	.type		__assertfail,@function
